//
// Generated by NVIDIA NVVM Compiler
//
// Compiler Build ID: CL-36424714
// Cuda compilation tools, release 13.0, V13.0.88
// Based on NVVM 20.0.0
//

.version 9.0
.target sm_100
.address_size 64

	// .globl	_Z6warmupv
.extern .func  (.param .b32 func_retval0) vprintf
(
	.param .b64 vprintf_param_0,
	.param .b64 vprintf_param_1
)
;
.global .align 1 .b8 $str[18] = {87, 97, 114, 109, 117, 112, 32, 99, 111, 109, 112, 108, 101, 116, 101, 33, 10};

.visible .entry _Z6warmupv()
{
	.reg .pred 	%p<2>;
	.reg .b32 	%r<8>;
	.reg .b64 	%rd<3>;

	mov.u32 	%r1, %ctaid.x;
	mov.u32 	%r2, %ntid.x;
	mul.lo.s32 	%r3, %r1, %r2;
	mov.u32 	%r4, %tid.x;
	neg.s32 	%r5, %r4;
	setp.ne.s32 	%p1, %r3, %r5;
	@%p1 bra 	$L__BB0_2;
	mov.u64 	%rd1, $str;
	cvta.global.u64 	%rd2, %rd1;
	{ // callseq 0, 0
	.param .b64 param0;
	st.param.b64 	[param0], %rd2;
	.param .b64 param1;
	st.param.b64 	[param1], 0;
	.param .b32 retval0;
	call.uni (retval0), 
	vprintf, 
	(
	param0, 
	param1
	);
	ld.param.b32 	%r6, [retval0];
	} // callseq 0
$L__BB0_2:
	ret;

}
	// .globl	_Z7sigmoidPKfPfi
.visible .entry _Z7sigmoidPKfPfi(
	.param .u64 .ptr .align 1 _Z7sigmoidPKfPfi_param_0,
	.param .u64 .ptr .align 1 _Z7sigmoidPKfPfi_param_1,
	.param .u32 _Z7sigmoidPKfPfi_param_2
)
{
	.reg .pred 	%p<7>;
	.reg .b32 	%r<41>;
	.reg .b32 	%f<65>;
	.reg .b64 	%rd<18>;

	ld.param.u64 	%rd3, [_Z7sigmoidPKfPfi_param_0];
	ld.param.u64 	%rd4, [_Z7sigmoidPKfPfi_param_1];
	ld.param.u32 	%r12, [_Z7sigmoidPKfPfi_param_2];
	cvta.to.global.u64 	%rd1, %rd4;
	cvta.to.global.u64 	%rd2, %rd3;
	mov.u32 	%r13, %ctaid.x;
	mov.u32 	%r14, %ntid.x;
	mov.u32 	%r15, %tid.x;
	mad.lo.s32 	%r39, %r13, %r14, %r15;
	mov.u32 	%r16, %nctaid.x;
	mul.lo.s32 	%r2, %r14, %r16;
	setp.ge.s32 	%p1, %r39, %r12;
	@%p1 bra 	$L__BB1_7;
	add.s32 	%r17, %r39, %r2;
	max.s32 	%r18, %r12, %r17;
	setp.lt.s32 	%p2, %r17, %r12;
	selp.u32 	%r19, 1, 0, %p2;
	add.s32 	%r20, %r17, %r19;
	sub.s32 	%r21, %r18, %r20;
	div.u32 	%r22, %r21, %r2;
	add.s32 	%r3, %r22, %r19;
	and.b32  	%r23, %r3, 3;
	setp.eq.s32 	%p3, %r23, 3;
	@%p3 bra 	$L__BB1_4;
	add.s32 	%r24, %r3, 1;
	and.b32  	%r25, %r24, 3;
	neg.s32 	%r37, %r25;
$L__BB1_3:
	.pragma "nounroll";
	mul.wide.s32 	%rd5, %r39, 4;
	add.s64 	%rd6, %rd1, %rd5;
	add.s64 	%rd7, %rd2, %rd5;
	ld.global.f32 	%f1, [%rd7];
	fma.rn.f32 	%f2, %f1, 0fBBBB989D, 0f3F000000;
	cvt.sat.f32.f32 	%f3, %f2;
	mov.f32 	%f4, 0f4B400001;
	mov.f32 	%f5, 0f437C0000;
	fma.rm.f32 	%f6, %f3, %f5, %f4;
	add.f32 	%f7, %f6, 0fCB40007F;
	neg.f32 	%f8, %f7;
	fma.rn.f32 	%f9, %f1, 0fBFB8AA3B, %f8;
	fma.rn.f32 	%f10, %f1, 0fB2A57060, %f9;
	mov.b32 	%r26, %f6;
	shl.b32 	%r27, %r26, 23;
	mov.b32 	%f11, %r27;
	ex2.approx.ftz.f32 	%f12, %f10;
	fma.rn.f32 	%f13, %f12, %f11, 0f3F800000;
	rcp.rn.f32 	%f14, %f13;
	st.global.f32 	[%rd6], %f14;
	add.s32 	%r39, %r39, %r2;
	add.s32 	%r37, %r37, 1;
	setp.ne.s32 	%p4, %r37, 0;
	@%p4 bra 	$L__BB1_3;
$L__BB1_4:
	setp.lt.u32 	%p5, %r3, 3;
	@%p5 bra 	$L__BB1_7;
	mul.wide.s32 	%rd11, %r2, 4;
	shl.b32 	%r36, %r2, 2;
$L__BB1_6:
	mul.wide.s32 	%rd8, %r39, 4;
	add.s64 	%rd9, %rd2, %rd8;
	ld.global.f32 	%f15, [%rd9];
	fma.rn.f32 	%f16, %f15, 0fBBBB989D, 0f3F000000;
	cvt.sat.f32.f32 	%f17, %f16;
	mov.f32 	%f18, 0f4B400001;
	mov.f32 	%f19, 0f437C0000;
	fma.rm.f32 	%f20, %f17, %f19, %f18;
	add.f32 	%f21, %f20, 0fCB40007F;
	neg.f32 	%f22, %f21;
	fma.rn.f32 	%f23, %f15, 0fBFB8AA3B, %f22;
	fma.rn.f32 	%f24, %f15, 0fB2A57060, %f23;
	mov.b32 	%r28, %f20;
	shl.b32 	%r29, %r28, 23;
	mov.b32 	%f25, %r29;
	ex2.approx.ftz.f32 	%f26, %f24;
	fma.rn.f32 	%f27, %f26, %f25, 0f3F800000;
	rcp.rn.f32 	%f28, %f27;
	add.s64 	%rd10, %rd1, %rd8;
	st.global.f32 	[%rd10], %f28;
	add.s64 	%rd12, %rd9, %rd11;
	ld.global.f32 	%f29, [%rd12];
	fma.rn.f32 	%f30, %f29, 0fBBBB989D, 0f3F000000;
	cvt.sat.f32.f32 	%f31, %f30;
	fma.rm.f32 	%f32, %f31, %f19, %f18;
	add.f32 	%f33, %f32, 0fCB40007F;
	neg.f32 	%f34, %f33;
	fma.rn.f32 	%f35, %f29, 0fBFB8AA3B, %f34;
	fma.rn.f32 	%f36, %f29, 0fB2A57060, %f35;
	mov.b32 	%r30, %f32;
	shl.b32 	%r31, %r30, 23;
	mov.b32 	%f37, %r31;
	ex2.approx.ftz.f32 	%f38, %f36;
	fma.rn.f32 	%f39, %f38, %f37, 0f3F800000;
	rcp.rn.f32 	%f40, %f39;
	add.s64 	%rd13, %rd10, %rd11;
	st.global.f32 	[%rd13], %f40;
	add.s64 	%rd14, %rd12, %rd11;
	ld.global.f32 	%f41, [%rd14];
	fma.rn.f32 	%f42, %f41, 0fBBBB989D, 0f3F000000;
	cvt.sat.f32.f32 	%f43, %f42;
	fma.rm.f32 	%f44, %f43, %f19, %f18;
	add.f32 	%f45, %f44, 0fCB40007F;
	neg.f32 	%f46, %f45;
	fma.rn.f32 	%f47, %f41, 0fBFB8AA3B, %f46;
	fma.rn.f32 	%f48, %f41, 0fB2A57060, %f47;
	mov.b32 	%r32, %f44;
	shl.b32 	%r33, %r32, 23;
	mov.b32 	%f49, %r33;
	ex2.approx.ftz.f32 	%f50, %f48;
	fma.rn.f32 	%f51, %f50, %f49, 0f3F800000;
	rcp.rn.f32 	%f52, %f51;
	add.s64 	%rd15, %rd13, %rd11;
	st.global.f32 	[%rd15], %f52;
	add.s64 	%rd16, %rd14, %rd11;
	ld.global.f32 	%f53, [%rd16];
	fma.rn.f32 	%f54, %f53, 0fBBBB989D, 0f3F000000;
	cvt.sat.f32.f32 	%f55, %f54;
	fma.rm.f32 	%f56, %f55, %f19, %f18;
	add.f32 	%f57, %f56, 0fCB40007F;
	neg.f32 	%f58, %f57;
	fma.rn.f32 	%f59, %f53, 0fBFB8AA3B, %f58;
	fma.rn.f32 	%f60, %f53, 0fB2A57060, %f59;
	mov.b32 	%r34, %f56;
	shl.b32 	%r35, %r34, 23;
	mov.b32 	%f61, %r35;
	ex2.approx.ftz.f32 	%f62, %f60;
	fma.rn.f32 	%f63, %f62, %f61, 0f3F800000;
	rcp.rn.f32 	%f64, %f63;
	add.s64 	%rd17, %rd15, %rd11;
	st.global.f32 	[%rd17], %f64;
	add.s32 	%r39, %r36, %r39;
	setp.lt.s32 	%p6, %r39, %r12;
	@%p6 bra 	$L__BB1_6;
$L__BB1_7:
	ret;

}
	// .globl	_Z8sigmoid1PKfPfi
.visible .entry _Z8sigmoid1PKfPfi(
	.param .u64 .ptr .align 1 _Z8sigmoid1PKfPfi_param_0,
	.param .u64 .ptr .align 1 _Z8sigmoid1PKfPfi_param_1,
	.param .u32 _Z8sigmoid1PKfPfi_param_2
)
{
	.reg .pred 	%p<3>;
	.reg .b32 	%r<13>;
	.reg .b32 	%f<15>;
	.reg .b64 	%rd<8>;

	ld.param.u64 	%rd3, [_Z8sigmoid1PKfPfi_param_0];
	ld.param.u64 	%rd4, [_Z8sigmoid1PKfPfi_param_1];
	ld.param.u32 	%r6, [_Z8sigmoid1PKfPfi_param_2];
	mov.u32 	%r7, %ctaid.x;
	mov.u32 	%r1, %ntid.x;
	mov.u32 	%r8, %tid.x;
	mad.lo.s32 	%r12, %r7, %r1, %r8;
	setp.ge.s32 	%p1, %r12, %r6;
	@%p1 bra 	$L__BB2_3;
	mov.u32 	%r9, %nctaid.x;
	mul.lo.s32 	%r3, %r9, %r1;
	cvta.to.global.u64 	%rd1, %rd3;
	cvta.to.global.u64 	%rd2, %rd4;
$L__BB2_2:
	mul.wide.s32 	%rd5, %r12, 4;
	add.s64 	%rd6, %rd1, %rd5;
	ld.global.f32 	%f1, [%rd6];
	fma.rn.f32 	%f2, %f1, 0fBBBB989D, 0f3F000000;
	cvt.sat.f32.f32 	%f3, %f2;
	mov.f32 	%f4, 0f4B400001;
	mov.f32 	%f5, 0f437C0000;
	fma.rm.f32 	%f6, %f3, %f5, %f4;
	add.f32 	%f7, %f6, 0fCB40007F;
	neg.f32 	%f8, %f7;
	fma.rn.f32 	%f9, %f1, 0fBFB8AA3B, %f8;
	fma.rn.f32 	%f10, %f1, 0fB2A57060, %f9;
	mov.b32 	%r10, %f6;
	shl.b32 	%r11, %r10, 23;
	mov.b32 	%f11, %r11;
	ex2.approx.ftz.f32 	%f12, %f10;
	fma.rn.f32 	%f13, %f12, %f11, 0f3F800000;
	rcp.rn.f32 	%f14, %f13;
	add.s64 	%rd7, %rd2, %rd5;
	st.global.f32 	[%rd7], %f14;
	add.s32 	%r12, %r12, %r3;
	setp.lt.s32 	%p2, %r12, %r6;
	@%p2 bra 	$L__BB2_2;
$L__BB2_3:
	ret;

}
	// .globl	_Z8sigmoid2PKfPfi
.visible .entry _Z8sigmoid2PKfPfi(
	.param .u64 .ptr .align 1 _Z8sigmoid2PKfPfi_param_0,
	.param .u64 .ptr .align 1 _Z8sigmoid2PKfPfi_param_1,
	.param .u32 _Z8sigmoid2PKfPfi_param_2
)
{
	.reg .pred 	%p<9>;
	.reg .b32 	%r<58>;
	.reg .b32 	%f<115>;
	.reg .b64 	%rd<21>;

	ld.param.u64 	%rd3, [_Z8sigmoid2PKfPfi_param_0];
	ld.param.u64 	%rd4, [_Z8sigmoid2PKfPfi_param_1];
	ld.param.u32 	%r16, [_Z8sigmoid2PKfPfi_param_2];
	cvta.to.global.u64 	%rd1, %rd4;
	cvta.to.global.u64 	%rd2, %rd3;
	mov.u32 	%r17, %ctaid.x;
	mov.u32 	%r18, %ntid.x;
	mov.u32 	%r19, %tid.x;
	mad.lo.s32 	%r1, %r17, %r18, %r19;
	mov.u32 	%r20, %nctaid.x;
	mul.lo.s32 	%r2, %r18, %r20;
	shr.s32 	%r21, %r16, 31;
	shr.u32 	%r22, %r21, 30;
	add.s32 	%r23, %r16, %r22;
	shr.s32 	%r3, %r23, 2;
	setp.ge.s32 	%p1, %r1, %r3;
	@%p1 bra 	$L__BB3_3;
	mov.u32 	%r53, %r1;
$L__BB3_2:
	mul.wide.s32 	%rd5, %r53, 16;
	add.s64 	%rd6, %rd2, %rd5;
	ld.global.v4.f32 	{%f1, %f2, %f3, %f4}, [%rd6];
	fma.rn.f32 	%f5, %f1, 0fBBBB989D, 0f3F000000;
	cvt.sat.f32.f32 	%f6, %f5;
	mov.f32 	%f7, 0f4B400001;
	mov.f32 	%f8, 0f437C0000;
	fma.rm.f32 	%f9, %f6, %f8, %f7;
	add.f32 	%f10, %f9, 0fCB40007F;
	neg.f32 	%f11, %f10;
	fma.rn.f32 	%f12, %f1, 0fBFB8AA3B, %f11;
	fma.rn.f32 	%f13, %f1, 0fB2A57060, %f12;
	mov.b32 	%r24, %f9;
	shl.b32 	%r25, %r24, 23;
	mov.b32 	%f14, %r25;
	ex2.approx.ftz.f32 	%f15, %f13;
	fma.rn.f32 	%f16, %f15, %f14, 0f3F800000;
	rcp.rn.f32 	%f17, %f16;
	fma.rn.f32 	%f18, %f2, 0fBBBB989D, 0f3F000000;
	cvt.sat.f32.f32 	%f19, %f18;
	fma.rm.f32 	%f20, %f19, %f8, %f7;
	add.f32 	%f21, %f20, 0fCB40007F;
	neg.f32 	%f22, %f21;
	fma.rn.f32 	%f23, %f2, 0fBFB8AA3B, %f22;
	fma.rn.f32 	%f24, %f2, 0fB2A57060, %f23;
	mov.b32 	%r26, %f20;
	shl.b32 	%r27, %r26, 23;
	mov.b32 	%f25, %r27;
	ex2.approx.ftz.f32 	%f26, %f24;
	fma.rn.f32 	%f27, %f26, %f25, 0f3F800000;
	rcp.rn.f32 	%f28, %f27;
	fma.rn.f32 	%f29, %f3, 0fBBBB989D, 0f3F000000;
	cvt.sat.f32.f32 	%f30, %f29;
	fma.rm.f32 	%f31, %f30, %f8, %f7;
	add.f32 	%f32, %f31, 0fCB40007F;
	neg.f32 	%f33, %f32;
	fma.rn.f32 	%f34, %f3, 0fBFB8AA3B, %f33;
	fma.rn.f32 	%f35, %f3, 0fB2A57060, %f34;
	mov.b32 	%r28, %f31;
	shl.b32 	%r29, %r28, 23;
	mov.b32 	%f36, %r29;
	ex2.approx.ftz.f32 	%f37, %f35;
	fma.rn.f32 	%f38, %f37, %f36, 0f3F800000;
	rcp.rn.f32 	%f39, %f38;
	fma.rn.f32 	%f40, %f4, 0fBBBB989D, 0f3F000000;
	cvt.sat.f32.f32 	%f41, %f40;
	fma.rm.f32 	%f42, %f41, %f8, %f7;
	add.f32 	%f43, %f42, 0fCB40007F;
	neg.f32 	%f44, %f43;
	fma.rn.f32 	%f45, %f4, 0fBFB8AA3B, %f44;
	fma.rn.f32 	%f46, %f4, 0fB2A57060, %f45;
	mov.b32 	%r30, %f42;
	shl.b32 	%r31, %r30, 23;
	mov.b32 	%f47, %r31;
	ex2.approx.ftz.f32 	%f48, %f46;
	fma.rn.f32 	%f49, %f48, %f47, 0f3F800000;
	rcp.rn.f32 	%f50, %f49;
	add.s64 	%rd7, %rd1, %rd5;
	st.global.v4.f32 	[%rd7], {%f17, %f28, %f39, %f50};
	add.s32 	%r53, %r53, %r2;
	setp.lt.s32 	%p2, %r53, %r3;
	@%p2 bra 	$L__BB3_2;
$L__BB3_3:
	shl.b32 	%r32, %r3, 2;
	add.s32 	%r56, %r32, %r1;
	setp.ge.s32 	%p3, %r56, %r16;
	@%p3 bra 	$L__BB3_10;
	add.s32 	%r33, %r56, %r2;
	max.s32 	%r34, %r16, %r33;
	setp.lt.s32 	%p4, %r33, %r16;
	selp.u32 	%r35, 1, 0, %p4;
	add.s32 	%r36, %r33, %r35;
	sub.s32 	%r37, %r34, %r36;
	div.u32 	%r38, %r37, %r2;
	add.s32 	%r7, %r38, %r35;
	and.b32  	%r39, %r7, 3;
	setp.eq.s32 	%p5, %r39, 3;
	@%p5 bra 	$L__BB3_7;
	add.s32 	%r40, %r7, 1;
	and.b32  	%r41, %r40, 3;
	neg.s32 	%r54, %r41;
$L__BB3_6:
	.pragma "nounroll";
	mul.wide.s32 	%rd8, %r56, 4;
	add.s64 	%rd9, %rd1, %rd8;
	add.s64 	%rd10, %rd2, %rd8;
	ld.global.f32 	%f51, [%rd10];
	fma.rn.f32 	%f52, %f51, 0fBBBB989D, 0f3F000000;
	cvt.sat.f32.f32 	%f53, %f52;
	mov.f32 	%f54, 0f4B400001;
	mov.f32 	%f55, 0f437C0000;
	fma.rm.f32 	%f56, %f53, %f55, %f54;
	add.f32 	%f57, %f56, 0fCB40007F;
	neg.f32 	%f58, %f57;
	fma.rn.f32 	%f59, %f51, 0fBFB8AA3B, %f58;
	fma.rn.f32 	%f60, %f51, 0fB2A57060, %f59;
	mov.b32 	%r42, %f56;
	shl.b32 	%r43, %r42, 23;
	mov.b32 	%f61, %r43;
	ex2.approx.ftz.f32 	%f62, %f60;
	fma.rn.f32 	%f63, %f62, %f61, 0f3F800000;
	rcp.rn.f32 	%f64, %f63;
	st.global.f32 	[%rd9], %f64;
	add.s32 	%r56, %r56, %r2;
	add.s32 	%r54, %r54, 1;
	setp.ne.s32 	%p6, %r54, 0;
	@%p6 bra 	$L__BB3_6;
$L__BB3_7:
	setp.lt.u32 	%p7, %r7, 3;
	@%p7 bra 	$L__BB3_10;
	mul.wide.s32 	%rd14, %r2, 4;
	shl.b32 	%r52, %r2, 2;
$L__BB3_9:
	mul.wide.s32 	%rd11, %r56, 4;
	add.s64 	%rd12, %rd2, %rd11;
	ld.global.f32 	%f65, [%rd12];
	fma.rn.f32 	%f66, %f65, 0fBBBB989D, 0f3F000000;
	cvt.sat.f32.f32 	%f67, %f66;
	mov.f32 	%f68, 0f4B400001;
	mov.f32 	%f69, 0f437C0000;
	fma.rm.f32 	%f70, %f67, %f69, %f68;
	add.f32 	%f71, %f70, 0fCB40007F;
	neg.f32 	%f72, %f71;
	fma.rn.f32 	%f73, %f65, 0fBFB8AA3B, %f72;
	fma.rn.f32 	%f74, %f65, 0fB2A57060, %f73;
	mov.b32 	%r44, %f70;
	shl.b32 	%r45, %r44, 23;
	mov.b32 	%f75, %r45;
	ex2.approx.ftz.f32 	%f76, %f74;
	fma.rn.f32 	%f77, %f76, %f75, 0f3F800000;
	rcp.rn.f32 	%f78, %f77;
	add.s64 	%rd13, %rd1, %rd11;
	st.global.f32 	[%rd13], %f78;
	add.s64 	%rd15, %rd12, %rd14;
	ld.global.f32 	%f79, [%rd15];
	fma.rn.f32 	%f80, %f79, 0fBBBB989D, 0f3F000000;
	cvt.sat.f32.f32 	%f81, %f80;
	fma.rm.f32 	%f82, %f81, %f69, %f68;
	add.f32 	%f83, %f82, 0fCB40007F;
	neg.f32 	%f84, %f83;
	fma.rn.f32 	%f85, %f79, 0fBFB8AA3B, %f84;
	fma.rn.f32 	%f86, %f79, 0fB2A57060, %f85;
	mov.b32 	%r46, %f82;
	shl.b32 	%r47, %r46, 23;
	mov.b32 	%f87, %r47;
	ex2.approx.ftz.f32 	%f88, %f86;
	fma.rn.f32 	%f89, %f88, %f87, 0f3F800000;
	rcp.rn.f32 	%f90, %f89;
	add.s64 	%rd16, %rd13, %rd14;
	st.global.f32 	[%rd16], %f90;
	add.s64 	%rd17, %rd15, %rd14;
	ld.global.f32 	%f91, [%rd17];
	fma.rn.f32 	%f92, %f91, 0fBBBB989D, 0f3F000000;
	cvt.sat.f32.f32 	%f93, %f92;
	fma.rm.f32 	%f94, %f93, %f69, %f68;
	add.f32 	%f95, %f94, 0fCB40007F;
	neg.f32 	%f96, %f95;
	fma.rn.f32 	%f97, %f91, 0fBFB8AA3B, %f96;
	fma.rn.f32 	%f98, %f91, 0fB2A57060, %f97;
	mov.b32 	%r48, %f94;
	shl.b32 	%r49, %r48, 23;
	mov.b32 	%f99, %r49;
	ex2.approx.ftz.f32 	%f100, %f98;
	fma.rn.f32 	%f101, %f100, %f99, 0f3F800000;
	rcp.rn.f32 	%f102, %f101;
	add.s64 	%rd18, %rd16, %rd14;
	st.global.f32 	[%rd18], %f102;
	add.s64 	%rd19, %rd17, %rd14;
	ld.global.f32 	%f103, [%rd19];
	fma.rn.f32 	%f104, %f103, 0fBBBB989D, 0f3F000000;
	cvt.sat.f32.f32 	%f105, %f104;
	fma.rm.f32 	%f106, %f105, %f69, %f68;
	add.f32 	%f107, %f106, 0fCB40007F;
	neg.f32 	%f108, %f107;
	fma.rn.f32 	%f109, %f103, 0fBFB8AA3B, %f108;
	fma.rn.f32 	%f110, %f103, 0fB2A57060, %f109;
	mov.b32 	%r50, %f106;
	shl.b32 	%r51, %r50, 23;
	mov.b32 	%f111, %r51;
	ex2.approx.ftz.f32 	%f112, %f110;
	fma.rn.f32 	%f113, %f112, %f111, 0f3F800000;
	rcp.rn.f32 	%f114, %f113;
	add.s64 	%rd20, %rd18, %rd14;
	st.global.f32 	[%rd20], %f114;
	add.s32 	%r56, %r52, %r56;
	setp.lt.s32 	%p8, %r56, %r16;
	@%p8 bra 	$L__BB3_9;
$L__BB3_10:
	ret;

}


// ===== COMPILED SASS (sm_100) =====

	.target	sm_100

	.elftype	@"ET_EXEC"


//--------------------- .note.nv.tkinfo           --------------------------
	.section	.note.nv.tkinfo,"",@"SHT_NOTE"
	.sectionflags	@"SHF_NOTE_NV_TKINFO"
	.tkinfo
        /*0018*/ 	.word	0x00000002
        /*0030*/ 	.string	""
        /*0030*/ 	.string	"ptxas"
        /*0030*/ 	.string	"Cuda compilation tools, release 13.0, V13.0.88"
        /*0030*/ 	.string	"Build cuda_13.0.r13.0/compiler.36424714_0"
        /*0030*/ 	.string	"-arch sm_100 -m 64 "



//--------------------- .note.nv.cuinfo           --------------------------
	.section	.note.nv.cuinfo,"",@"SHT_NOTE"
	.sectionflags	@"SHF_NOTE_NV_CUINFO"
        /*0018*/ 	.short	0x0002
        /*001a*/ 	.short	0x0064
        /*001c*/ 	.short	0x0082
	.zero		2


//--------------------- .nv.info                  --------------------------
	.section	.nv.info,"",@"SHT_CUDA_INFO"
	.align	4


	//----- nvinfo : EIATTR_REGCOUNT
	.align		4
        /*0000*/ 	.byte	0x04, 0x2f
        /*0002*/ 	.short	(.L_2 - .L_1)
	.align		4
.L_1:
        /*0004*/ 	.word	index@(_Z6warmupv)
        /*0008*/ 	.word	0x00000018


	//----- nvinfo : EIATTR_FRAME_SIZE
	.align		4
.L_2:
        /*000c*/ 	.byte	0x04, 0x11
        /*000e*/ 	.short	(.L_4 - .L_3)
	.align		4
.L_3:
        /*0010*/ 	.word	index@(_Z6warmupv)
        /*0014*/ 	.word	0x00000000


	//----- nvinfo : EIATTR_REGCOUNT
	.align		4
.L_4:
        /*0018*/ 	.byte	0x04, 0x2f
        /*001a*/ 	.short	(.L_6 - .L_5)
	.align		4
.L_5:
        /*001c*/ 	.word	index@(_Z7sigmoidPKfPfi)
        /*0020*/ 	.word	0x00000018


	//----- nvinfo : EIATTR_FRAME_SIZE
	.align		4
.L_6:
        /*0024*/ 	.byte	0x04, 0x11
        /*0026*/ 	.short	(.L_8 - .L_7)
	.align		4
.L_7:
        /*0028*/ 	.word	index@($__internal_2_$__cuda_sm20_rcp_rn_f32_slowpath)
        /*002c*/ 	.word	0x00000000


	//----- nvinfo : EIATTR_FRAME_SIZE
	.align		4
.L_8:
        /*0030*/ 	.byte	0x04, 0x11
        /*0032*/ 	.short	(.L_10 - .L_9)
	.align		4
.L_9:
        /*0034*/ 	.word	index@(_Z7sigmoidPKfPfi)
        /*0038*/ 	.word	0x00000000


	//----- nvinfo : EIATTR_REGCOUNT
	.align		4
.L_10:
        /*003c*/ 	.byte	0x04, 0x2f
        /*003e*/ 	.short	(.L_12 - .L_11)
	.align		4
.L_11:
        /*0040*/ 	.word	index@(_Z8sigmoid1PKfPfi)
        /*0044*/ 	.word	0x00000014


	//----- nvinfo : EIATTR_FRAME_SIZE
	.align		4
.L_12:
        /*0048*/ 	.byte	0x04, 0x11
        /*004a*/ 	.short	(.L_14 - .L_13)
	.align		4
.L_13:
        /*004c*/ 	.word	index@($__internal_1_$__cuda_sm20_rcp_rn_f32_slowpath)
        /*0050*/ 	.word	0x00000000


	//----- nvinfo : EIATTR_FRAME_SIZE
	.align		4
.L_14:
        /*0054*/ 	.byte	0x04, 0x11
        /*0056*/ 	.short	(.L_16 - .L_15)
	.align		4
.L_15:
        /*0058*/ 	.word	index@(_Z8sigmoid1PKfPfi)
        /*005c*/ 	.word	0x00000000


	//----- nvinfo : EIATTR_REGCOUNT
	.align		4
.L_16:
        /*0060*/ 	.byte	0x04, 0x2f
        /*0062*/ 	.short	(.L_18 - .L_17)
	.align		4
.L_17:
        /*0064*/ 	.word	index@(_Z8sigmoid2PKfPfi)
        /*0068*/ 	.word	0x0000001a


	//----- nvinfo : EIATTR_FRAME_SIZE
	.align		4
.L_18:
        /*006c*/ 	.byte	0x04, 0x11
        /*006e*/ 	.short	(.L_20 - .L_19)
	.align		4
.L_19:
        /*0070*/ 	.word	index@($__internal_0_$__cuda_sm20_rcp_rn_f32_slowpath)
        /*0074*/ 	.word	0x00000000


	//----- nvinfo : EIATTR_FRAME_SIZE
	.align		4
.L_20:
        /*0078*/ 	.byte	0x04, 0x11
        /*007a*/ 	.short	(.L_22 - .L_21)
	.align		4
.L_21:
        /*007c*/ 	.word	index@(_Z8sigmoid2PKfPfi)
        /*0080*/ 	.word	0x00000000


	//----- nvinfo : EIATTR_MIN_STACK_SIZE
	.align		4
.L_22:
        /*0084*/ 	.byte	0x04, 0x12
        /*0086*/ 	.short	(.L_24 - .L_23)
	.align		4
.L_23:
        /*0088*/ 	.word	index@(_Z8sigmoid2PKfPfi)
        /*008c*/ 	.word	0x00000000


	//----- nvinfo : EIATTR_MIN_STACK_SIZE
	.align		4
.L_24:
        /*0090*/ 	.byte	0x04, 0x12
        /*0092*/ 	.short	(.L_26 - .L_25)
	.align		4
.L_25:
        /*0094*/ 	.word	index@(_Z8sigmoid1PKfPfi)
        /*0098*/ 	.word	0x00000000


	//----- nvinfo : EIATTR_MIN_STACK_SIZE
	.align		4
.L_26:
        /*009c*/ 	.byte	0x04, 0x12
        /*009e*/ 	.short	(.L_28 - .L_27)
	.align		4
.L_27:
        /*00a0*/ 	.word	index@(_Z7sigmoidPKfPfi)
        /*00a4*/ 	.word	0x00000000


	//----- nvinfo : EIATTR_MIN_STACK_SIZE
	.align		4
.L_28:
        /*00a8*/ 	.byte	0x04, 0x12
        /*00aa*/ 	.short	(.L_30 - .L_29)
	.align		4
.L_29:
        /*00ac*/ 	.word	index@(_Z6warmupv)
        /*00b0*/ 	.word	0x00000000
.L_30:


//--------------------- .nv.compat                --------------------------
	.section	.nv.compat,"",@"SHT_CUDA_COMPAT_INFO"
	.align	4
        /*0000*/ 	.byte	0x02, 0x09, 0x00, 0x00, 0x02, 0x02, 0x01, 0x00, 0x02, 0x05, 0x05, 0x00, 0x03, 0x07, 0x01, 0x01
        /*0010*/ 	.byte	0x02, 0x03, 0x00, 0x00, 0x02, 0x06, 0x01, 0x00, 0x04, 0x0b, 0x08, 0x00, 0x09, 0x00, 0x00, 0x00
        /*0020*/ 	.byte	0x00, 0x00, 0x00, 0x00


//--------------------- .nv.info._Z8sigmoid2PKfPfi --------------------------
	.section	.nv.info._Z8sigmoid2PKfPfi,"",@"SHT_CUDA_INFO"
	.sectionflags	@""
	.align	4


	//----- nvinfo : EIATTR_CUDA_API_VERSION
	.align		4
        /*0000*/ 	.byte	0x04, 0x37
        /*0002*/ 	.short	(.L_32 - .L_31)
.L_31:
        /*0004*/ 	.word	0x00000082


	//----- nvinfo : EIATTR_KPARAM_INFO
	.align		4
.L_32:
        /*0008*/ 	.byte	0x04, 0x17
        /*000a*/ 	.short	(.L_34 - .L_33)
.L_33:
        /*000c*/ 	.word	0x00000000
        /*0010*/ 	.short	0x0002
        /*0012*/ 	.short	0x0010
        /*0014*/ 	.byte	0x00, 0xf0, 0x11, 0x00


	//----- nvinfo : EIATTR_KPARAM_INFO
	.align		4
.L_34:
        /*0018*/ 	.byte	0x04, 0x17
        /*001a*/ 	.short	(.L_36 - .L_35)
.L_35:
        /*001c*/ 	.word	0x00000000
        /*0020*/ 	.short	0x0001
        /*0022*/ 	.short	0x0008
        /*0024*/ 	.byte	0x00, 0xf5, 0x21, 0x00


	//----- nvinfo : EIATTR_KPARAM_INFO
	.align		4
.L_36:
        /*0028*/ 	.byte	0x04, 0x17
        /*002a*/ 	.short	(.L_38 - .L_37)
.L_37:
        /*002c*/ 	.word	0x00000000
        /*0030*/ 	.short	0x0000
        /*0032*/ 	.short	0x0000
        /*0034*/ 	.byte	0x00, 0xf5, 0x21, 0x00


	//----- nvinfo : EIATTR_SPARSE_MMA_MASK
	.align		4
.L_38:
        /*0038*/ 	.byte	0x03, 0x50
        /*003a*/ 	.short	0x0000


	//----- nvinfo : EIATTR_MAXREG_COUNT
	.align		4
        /*003c*/ 	.byte	0x03, 0x1b
        /*003e*/ 	.short	0x00ff


	//----- nvinfo : EIATTR_MERCURY_ISA_VERSION
	.align		4
        /*0040*/ 	.byte	0x03, 0x5f
        /*0042*/ 	.short	0x0101


	//----- nvinfo : EIATTR_VRC_CTA_INIT_COUNT
	.align		4
        /*0044*/ 	.byte	0x02, 0x4a
	.zero		1
	.zero		1


	//----- nvinfo : EIATTR_EXIT_INSTR_OFFSETS
	.align		4
        /*0048*/ 	.byte	0x04, 0x1c
        /*004a*/ 	.short	(.L_40 - .L_39)


	//   ....[0]....
.L_39:
        /*004c*/ 	.word	0x00000820


	//   ....[1]....
        /*0050*/ 	.word	0x00000c90


	//   ....[2]....
        /*0054*/ 	.word	0x000013d0


	//----- nvinfo : EIATTR_CRS_STACK_SIZE
	.align		4
.L_40:
        /*0058*/ 	.byte	0x04, 0x1e
        /*005a*/ 	.short	(.L_42 - .L_41)
.L_41:
        /*005c*/ 	.word	0x00000000


	//----- nvinfo : EIATTR_CBANK_PARAM_SIZE
	.align		4
.L_42:
        /*0060*/ 	.byte	0x03, 0x19
        /*0062*/ 	.short	0x0014


	//----- nvinfo : EIATTR_PARAM_CBANK
	.align		4
        /*0064*/ 	.byte	0x04, 0x0a
        /*0066*/ 	.short	(.L_44 - .L_43)
	.align		4
.L_43:
        /*0068*/ 	.word	index@(.nv.constant0._Z8sigmoid2PKfPfi)
        /*006c*/ 	.short	0x0380
        /*006e*/ 	.short	0x0014


	//----- nvinfo : EIATTR_SW_WAR
	.align		4
.L_44:
        /*0070*/ 	.byte	0x04, 0x36
        /*0072*/ 	.short	(.L_46 - .L_45)
.L_45:
        /*0074*/ 	.word	0x00000008
.L_46:


//--------------------- .nv.info._Z8sigmoid1PKfPfi --------------------------
	.section	.nv.info._Z8sigmoid1PKfPfi,"",@"SHT_CUDA_INFO"
	.sectionflags	@""
	.align	4


	//----- nvinfo : EIATTR_CUDA_API_VERSION
	.align		4
        /*0000*/ 	.byte	0x04, 0x37
        /*0002*/ 	.short	(.L_48 - .L_47)
.L_47:
        /*0004*/ 	.word	0x00000082


	//----- nvinfo : EIATTR_KPARAM_INFO
	.align		4
.L_48:
        /*0008*/ 	.byte	0x04, 0x17
        /*000a*/ 	.short	(.L_50 - .L_49)
.L_49:
        /*000c*/ 	.word	0x00000000
        /*0010*/ 	.short	0x0002
        /*0012*/ 	.short	0x0010
        /*0014*/ 	.byte	0x00, 0xf0, 0x11, 0x00


	//----- nvinfo : EIATTR_KPARAM_INFO
	.align		4
.L_50:
        /*0018*/ 	.byte	0x04, 0x17
        /*001a*/ 	.short	(.L_52 - .L_51)
.L_51:
        /*001c*/ 	.word	0x00000000
        /*0020*/ 	.short	0x0001
        /*0022*/ 	.short	0x0008
        /*0024*/ 	.byte	0x00, 0xf5, 0x21, 0x00


	//----- nvinfo : EIATTR_KPARAM_INFO
	.align		4
.L_52:
        /*0028*/ 	.byte	0x04, 0x17
        /*002a*/ 	.short	(.L_54 - .L_53)
.L_53:
        /*002c*/ 	.word	0x00000000
        /*0030*/ 	.short	0x0000
        /*0032*/ 	.short	0x0000
        /*0034*/ 	.byte	0x00, 0xf5, 0x21, 0x00


	//----- nvinfo : EIATTR_SPARSE_MMA_MASK
	.align		4
.L_54:
        /*0038*/ 	.byte	0x03, 0x50
        /*003a*/ 	.short	0x0000


	//----- nvinfo : EIATTR_MAXREG_COUNT
	.align		4
        /*003c*/ 	.byte	0x03, 0x1b
        /*003e*/ 	.short	0x00ff


	//----- nvinfo : EIATTR_MERCURY_ISA_VERSION
	.align		4
        /*0040*/ 	.byte	0x03, 0x5f
        /*0042*/ 	.short	0x0101


	//----- nvinfo : EIATTR_VRC_CTA_INIT_COUNT
	.align		4
        /*0044*/ 	.byte	0x02, 0x4a
	.zero		1
	.zero		1


	//----- nvinfo : EIATTR_EXIT_INSTR_OFFSETS
	.align		4
        /*0048*/ 	.byte	0x04, 0x1c
        /*004a*/ 	.short	(.L_56 - .L_55)


	//   ....[0]....
.L_55:
        /*004c*/ 	.word	0x00000070


	//   ....[1]....
        /*0050*/ 	.word	0x000002d0


	//----- nvinfo : EIATTR_CRS_STACK_SIZE
	.align		4
.L_56:
        /*0054*/ 	.byte	0x04, 0x1e
        /*0056*/ 	.short	(.L_58 - .L_57)
.L_57:
        /*0058*/ 	.word	0x00000000


	//----- nvinfo : EIATTR_CBANK_PARAM_SIZE
	.align		4
.L_58:
        /*005c*/ 	.byte	0x03, 0x19
        /*005e*/ 	.short	0x0014


	//----- nvinfo : EIATTR_PARAM_CBANK
	.align		4
        /*0060*/ 	.byte	0x04, 0x0a
        /*0062*/ 	.short	(.L_60 - .L_59)
	.align		4
.L_59:
        /*0064*/ 	.word	index@(.nv.constant0._Z8sigmoid1PKfPfi)
        /*0068*/ 	.short	0x0380
        /*006a*/ 	.short	0x0014


	//----- nvinfo : EIATTR_SW_WAR
	.align		4
.L_60:
        /*006c*/ 	.byte	0x04, 0x36
        /*006e*/ 	.short	(.L_62 - .L_61)
.L_61:
        /*0070*/ 	.word	0x00000008
.L_62:


//--------------------- .nv.info._Z7sigmoidPKfPfi --------------------------
	.section	.nv.info._Z7sigmoidPKfPfi,"",@"SHT_CUDA_INFO"
	.sectionflags	@""
	.align	4


	//----- nvinfo : EIATTR_CUDA_API_VERSION
	.align		4
        /*0000*/ 	.byte	0x04, 0x37
        /*0002*/ 	.short	(.L_64 - .L_63)
.L_63:
        /*0004*/ 	.word	0x00000082


	//----- nvinfo : EIATTR_KPARAM_INFO
	.align		4
.L_64:
        /*0008*/ 	.byte	0x04, 0x17
        /*000a*/ 	.short	(.L_66 - .L_65)
.L_65:
        /*000c*/ 	.word	0x00000000
        /*0010*/ 	.short	0x0002
        /*0012*/ 	.short	0x0010
        /*0014*/ 	.byte	0x00, 0xf0, 0x11, 0x00


	//----- nvinfo : EIATTR_KPARAM_INFO
	.align		4
.L_66:
        /*0018*/ 	.byte	0x04, 0x17
        /*001a*/ 	.short	(.L_68 - .L_67)
.L_67:
        /*001c*/ 	.word	0x00000000
        /*0020*/ 	.short	0x0001
        /*0022*/ 	.short	0x0008
        /*0024*/ 	.byte	0x00, 0xf5, 0x21, 0x00


	//----- nvinfo : EIATTR_KPARAM_INFO
	.align		4
.L_68:
        /*0028*/ 	.byte	0x04, 0x17
        /*002a*/ 	.short	(.L_70 - .L_69)
.L_69:
        /*002c*/ 	.word	0x00000000
        /*0030*/ 	.short	0x0000
        /*0032*/ 	.short	0x0000
        /*0034*/ 	.byte	0x00, 0xf5, 0x21, 0x00


	//----- nvinfo : EIATTR_SPARSE_MMA_MASK
	.align		4
.L_70:
        /*0038*/ 	.byte	0x03, 0x50
        /*003a*/ 	.short	0x0000


	//----- nvinfo : EIATTR_MAXREG_COUNT
	.align		4
        /*003c*/ 	.byte	0x03, 0x1b
        /*003e*/ 	.short	0x00ff


	//----- nvinfo : EIATTR_MERCURY_ISA_VERSION
	.align		4
        /*0040*/ 	.byte	0x03, 0x5f
        /*0042*/ 	.short	0x0101


	//----- nvinfo : EIATTR_VRC_CTA_INIT_COUNT
	.align		4
        /*0044*/ 	.byte	0x02, 0x4a
	.zero		1
	.zero		1


	//----- nvinfo : EIATTR_EXIT_INSTR_OFFSETS
	.align		4
        /*0048*/ 	.byte	0x04, 0x1c
        /*004a*/ 	.short	(.L_72 - .L_71)


	//   ....[0]....
.L_71:
        /*004c*/ 	.word	0x00000090


	//   ....[1]....
        /*0050*/ 	.word	0x00000510


	//   ....[2]....
        /*0054*/ 	.word	0x00000c50


	//----- nvinfo : EIATTR_CRS_STACK_SIZE
	.align		4
.L_72:
        /*0058*/ 	.byte	0x04, 0x1e
        /*005a*/ 	.short	(.L_74 - .L_73)
.L_73:
        /*005c*/ 	.word	0x00000000


	//----- nvinfo : EIATTR_CBANK_PARAM_SIZE
	.align		4
.L_74:
        /*0060*/ 	.byte	0x03, 0x19
        /*0062*/ 	.short	0x0014


	//----- nvinfo : EIATTR_PARAM_CBANK
	.align		4
        /*0064*/ 	.byte	0x04, 0x0a
        /*0066*/ 	.short	(.L_76 - .L_75)
	.align		4
.L_75:
        /*0068*/ 	.word	index@(.nv.constant0._Z7sigmoidPKfPfi)
        /*006c*/ 	.short	0x0380
        /*006e*/ 	.short	0x0014


	//----- nvinfo : EIATTR_SW_WAR
	.align		4
.L_76:
        /*0070*/ 	.byte	0x04, 0x36
        /*0072*/ 	.short	(.L_78 - .L_77)
.L_77:
        /*0074*/ 	.word	0x00000008
.L_78:


//--------------------- .nv.info._Z6warmupv       --------------------------
	.section	.nv.info._Z6warmupv,"",@"SHT_CUDA_INFO"
	.sectionflags	@""
	.align	4


	//----- nvinfo : EIATTR_CUDA_API_VERSION
	.align		4
        /*0000*/ 	.byte	0x04, 0x37
        /*0002*/ 	.short	(.L_80 - .L_79)
.L_79:
        /*0004*/ 	.word	0x00000082


	//----- nvinfo : EIATTR_SPARSE_MMA_MASK
	.align		4
.L_80:
        /*0008*/ 	.byte	0x03, 0x50
        /*000a*/ 	.short	0x0000


	//----- nvinfo : EIATTR_MAXREG_COUNT
	.align		4
        /*000c*/ 	.byte	0x03, 0x1b
        /*000e*/ 	.short	0x00ff


	//----- nvinfo : EIATTR_EXTERNS
	.align		4
        /*0010*/ 	.byte	0x04, 0x0f
        /*0012*/ 	.short	(.L_82 - .L_81)


	//   ....[0]....
	.align		4
.L_81:
        /*0014*/ 	.word	index@(vprintf)


	//----- nvinfo : EIATTR_MERCURY_ISA_VERSION
	.align		4
.L_82:
        /*0018*/ 	.byte	0x03, 0x5f
        /*001a*/ 	.short	0x0101


	//----- nvinfo : EIATTR_VRC_CTA_INIT_COUNT
	.align		4
        /*001c*/ 	.byte	0x02, 0x4a
	.zero		1
	.zero		1


	//----- nvinfo : EIATTR_SYSCALL_OFFSETS
	.align		4
        /*0020*/ 	.byte	0x04, 0x46
        /*0022*/ 	.short	(.L_84 - .L_83)


	//   ....[0]....
.L_83:
        /*0024*/ 	.word	0x000000f0


	//----- nvinfo : EIATTR_EXIT_INSTR_OFFSETS
	.align		4
.L_84:
        /*0028*/ 	.byte	0x04, 0x1c
        /*002a*/ 	.short	(.L_86 - .L_85)


	//   ....[0]....
.L_85:
        /*002c*/ 	.word	0x00000070


	//   ....[1]....
        /*0030*/ 	.word	0x00000100


	//----- nvinfo : EIATTR_CRS_STACK_SIZE
	.align		4
.L_86:
        /*0034*/ 	.byte	0x04, 0x1e
        /*0036*/ 	.short	(.L_88 - .L_87)
.L_87:
        /*0038*/ 	.word	0x00000000


	//----- nvinfo : EIATTR_SW_WAR
	.align		4
.L_88:
        /*003c*/ 	.byte	0x04, 0x36
        /*003e*/ 	.short	(.L_90 - .L_89)
.L_89:
        /*0040*/ 	.word	0x00000008
.L_90:


//--------------------- .nv.callgraph             --------------------------
	.section	.nv.callgraph,"",@"SHT_CUDA_CALLGRAPH"
	.align	4
	.sectionentsize	8
	.align		4
        /*0000*/ 	.word	0x00000000
	.align		4
        /*0004*/ 	.word	0xffffffff
	.align		4
        /*0008*/ 	.word	index@(_Z6warmupv)
	.align		4
        /*000c*/ 	.word	index@(vprintf)
	.align		4
        /*0010*/ 	.word	0x00000000
	.align		4
        /*0014*/ 	.word	0xfffffffe
	.align		4
        /*0018*/ 	.word	0x00000000
	.align		4
        /*001c*/ 	.word	0xfffffffd
	.align		4
        /*0020*/ 	.word	0x00000000
	.align		4
        /*0024*/ 	.word	0xfffffffc


//--------------------- .nv.constant4             --------------------------
	.section	.nv.constant4,"a",@progbits
	.align	8
	.align		8
.nv.constant4:
        /*0000*/ 	.dword	$str
	.align		8
        /*0008*/ 	.dword	vprintf


//--------------------- .text._Z8sigmoid2PKfPfi   --------------------------
	.section	.text._Z8sigmoid2PKfPfi,"ax",@progbits
	.align	128
        .global         _Z8sigmoid2PKfPfi
        .type           _Z8sigmoid2PKfPfi,@function
        .size           _Z8sigmoid2PKfPfi,(.L_x_74 - _Z8sigmoid2PKfPfi)
        .other          _Z8sigmoid2PKfPfi,@"STO_CUDA_ENTRY STV_DEFAULT"
_Z8sigmoid2PKfPfi:
.text._Z8sigmoid2PKfPfi:
[----:B------:R-:W-:Y:S01]  /*0000*/  LDC R1, c[0x0][0x37c] ;  /* 0x0000df00ff017b82 */ /* 0x000fe20000000800 */
[----:B------:R-:W0:Y:S07]  /*0010*/  S2R R19, SR_TID.X ;  /* 0x0000000000137919 */ /* 0x000e2e0000002100 */
[----:B------:R-:W1:Y:S01]  /*0020*/  LDC R3, c[0x0][0x390] ;  /* 0x0000e400ff037b82 */ /* 0x000e620000000800 */
[----:B------:R-:W2:Y:S01]  /*0030*/  LDCU.64 UR4, c[0x0][0x358] ;  /* 0x00006b00ff0477ac */ /* 0x000ea20008000a00 */
[----:B------:R-:W-:Y:S06]  /*0040*/  BSSY.RECONVERGENT B0, `(.L_x_0) ;  /* 0x000007a000007945 */ /* 0x000fec0003800200 */
[----:B------:R-:W0:Y:S08]  /*0050*/  S2UR UR6, SR_CTAID.X ;  /* 0x00000000000679c3 */ /* 0x000e300000002500 */
[----:B------:R-:W0:Y:S01]  /*0060*/  LDC R2, c[0x0][0x360] ;  /* 0x0000d800ff027b82 */ /* 0x000e220000000800 */
[----:B------:R-:W3:Y:S01]  /*0070*/  LDCU UR7, c[0x0][0x370] ;  /* 0x00006e00ff0777ac */ /* 0x000ee20008000800 */
[----:B-1----:R-:W-:-:S04]  /*0080*/  SHF.R.S32.HI R0, RZ, 0x1f, R3 ;  /* 0x0000001fff007819 */ /* 0x002fc80000011403 */
[----:B------:R-:W-:-:S04]  /*0090*/  LEA.HI R0, R0, R3, RZ, 0x2 ;  /* 0x0000000300007211 */ /* 0x000fc800078f10ff */
[----:B------:R-:W-:Y:S01]  /*00a0*/  SHF.R.S32.HI R20, RZ, 0x2, R0 ;  /* 0x00000002ff147819 */ /* 0x000fe20000011400 */
[C---:B0-----:R-:W-:Y:S02]  /*00b0*/  IMAD R19, R2.reuse, UR6, R19 ;  /* 0x0000000602137c24 */ /* 0x041fe4000f8e0213 */
[----:B---3--:R-:W-:-:S03]  /*00c0*/  IMAD R2, R2, UR7, RZ ;  /* 0x0000000702027c24 */ /* 0x008fc6000f8e02ff */
[----:B------:R-:W-:-:S13]  /*00d0*/  ISETP.GE.AND P0, PT, R19, R20, PT ;  /* 0x000000141300720c */ /* 0x000fda0003f06270 */
[----:B--2---:R-:W-:Y:S05]  /*00e0*/  @P0 BRA `(.L_x_1) ;  /* 0x0000000400bc0947 */ /* 0x004fea0003800000 */
[----:B------:R-:W0:Y:S01]  /*00f0*/  LDC.64 R14, c[0x0][0x380] ;  /* 0x0000e000ff0e7b82 */ /* 0x000e220000000a00 */
[----:B------:R-:W-:-:S07]  /*0100*/  MOV R21, R19 ;  /* 0x0000001300157202 */ /* 0x000fce0000000f00 */
[----:B------:R-:W1:Y:S02]  /*0110*/  LDC.64 R16, c[0x0][0x388] ;  /* 0x0000e200ff107b82 */ /* 0x000e640000000a00 */
.L_x_14:
[----:B0-2---:R-:W-:-:S06]  /*0120*/  IMAD.WIDE R8, R21, 0x10, R14 ;  /* 0x0000001015087825 */ /* 0x005fcc00078e020e */
[----:B------:R-:W2:Y:S01]  /*0130*/  LDG.E.128 R8, desc[UR4][R8.64] ;  /* 0x0000000408087981 */ /* 0x000ea2000c1e1d00 */
[----:B------:R-:W-:Y:S01]  /*0140*/  HFMA2 R3, -RZ, RZ, 0.96630859375, -0.0022525787353515625 ;  /* 0x3bbb989dff037431 */ /* 0x000fe200000001ff */
[----:B------:R-:W-:Y:S01]  /*0150*/  MOV R5, 0x437c0000 ;  /* 0x437c000000057802 */ /* 0x000fe20000000f00 */
[----:B------:R-:W-:Y:S01]  /*0160*/  BSSY.RECONVERGENT B1, `(.L_x_2) ;  /* 0x0000019000017945 */ /* 0x000fe20003800200 */
[----:B------:R-:W-:Y:S01]  /*0170*/  MOV R23, R21 ;  /* 0x0000001500177202 */ /* 0x000fe20000000f00 */
[----:B------:R-:W-:-:S05]  /*0180*/  IMAD.IADD R21, R2, 0x1, R21 ;  /* 0x0000000102157824 */ /* 0x000fca00078e0215 */
[----:B------:R-:W-:Y:S01]  /*0190*/  ISETP.GE.AND P3, PT, R21, R20, PT ;  /* 0x000000141500720c */ /* 0x000fe20003f66270 */
[----:B--2---:R-:W-:-:S04]  /*01a0*/  FFMA.SAT R0, R8, -R3, 0.5 ;  /* 0x3f00000008007423 */ /* 0x004fc80000002803 */
[----:B------:R-:W-:-:S04]  /*01b0*/  FFMA.RM R0, R0, R5, 12582913 ;  /* 0x4b40000100007423 */ /* 0x000fc80000004005 */
[C---:B------:R-:W-:Y:S01]  /*01c0*/  FADD R3, R0.reuse, -12583039 ;  /* 0xcb40007f00037421 */ /* 0x040fe20000000000 */
[----:B------:R-:W-:-:S03]  /*01d0*/  IMAD.SHL.U32 R0, R0, 0x800000, RZ ;  /* 0x0080000000007824 */ /* 0x000fc600078e00ff */
[----:B------:R-:W-:-:S04]  /*01e0*/  FFMA R3, R8, -1.4426950216293334961, -R3 ;  /* 0xbfb8aa3b08037823 */ /* 0x000fc80000000803 */
[----:B------:R-:W-:-:S06]  /*01f0*/  FFMA R3, R8, -1.925963033500011079e-08, R3 ;  /* 0xb2a5706008037823 */ /* 0x000fcc0000000003 */
[----:B------:R-:W0:Y:S02]  /*0200*/  MUFU.EX2 R3, R3 ;  /* 0x0000000300037308 */ /* 0x000e240000000800 */
[----:B0-----:R-:W-:-:S05]  /*0210*/  FFMA R5, R0, R3, 1 ;  /* 0x3f80000000057423 */ /* 0x001fca0000000003 */
[----:B------:R-:W-:-:S04]  /*0220*/  IADD3 R0, PT, PT, R5, 0x1800000, RZ ;  /* 0x0180000005007810 */ /* 0x000fc80007ffe0ff */
[----:B------:R-:W-:-:S04]  /*0230*/  LOP3.LUT R0, R0, 0x7f800000, RZ, 0xc0, !PT ;  /* 0x7f80000000007812 */ /* 0x000fc800078ec0ff */
[----:B------:R-:W-:-:S13]  /*0240*/  ISETP.GT.U32.AND P0, PT, R0, 0x1ffffff, PT ;  /* 0x01ffffff0000780c */ /* 0x000fda0003f04070 */
[----:B------:R-:W-:Y:S05]  /*0250*/  @P0 BRA `(.L_x_3) ;  /* 0x0000000000140947 */ /* 0x000fea0003800000 */
[----:B------:R-:W-:Y:S02]  /*0260*/  MOV R0, R5 ;  /* 0x0000000500007202 */ /* 0x000fe40000000f00 */
[----:B------:R-:W-:-:S07]  /*0270*/  MOV R4, 0x290 ;  /* 0x0000029000047802 */ /* 0x000fce0000000f00 */
[----:B-1----:R-:W-:Y:S05]  /*0280*/  CALL.REL.NOINC `($__internal_0_$__cuda_sm20_rcp_rn_f32_slowpath) ;  /* 0x0000001000547944 */ /* 0x002fea0003c00000 */
[----:B------:R-:W-:Y:S01]  /*0290*/  MOV R8, R5 ;  /* 0x0000000500087202 */ /* 0x000fe20000000f00 */
[----:B------:R-:W-:Y:S06]  /*02a0*/  BRA `(.L_x_4) ;  /* 0x0000000000107947 */ /* 0x000fec0003800000 */
.L_x_3:
[----:B------:R-:W0:Y:S02]  /*02b0*/  MUFU.RCP R8, R5 ;  /* 0x0000000500087308 */ /* 0x000e240000001000 */
[----:B0-----:R-:W-:-:S04]  /*02c0*/  FFMA R0, R5, R8, -1 ;  /* 0xbf80000005007423 */ /* 0x001fc80000000008 */
[----:B------:R-:W-:-:S04]  /*02d0*/  FADD.FTZ R3, -R0, -RZ ;  /* 0x800000ff00037221 */ /* 0x000fc80000010100 */
[----:B------:R-:W-:-:S07]  /*02e0*/  FFMA R8, R8, R3, R8 ;  /* 0x0000000308087223 */ /* 0x000fce0000000008 */
.L_x_4:
[----:B------:R-:W-:Y:S05]  /*02f0*/  BSYNC.RECONVERGENT B1 ;  /* 0x0000000000017941 */ /* 0x000fea0003800200 */
.L_x_2:
[----:B------:R-:W-:Y:S02]  /*0300*/  HFMA2 R0, -RZ, RZ, 0.96630859375, -0.0022525787353515625 ;  /* 0x3bbb989dff007431 */ /* 0x000fe400000001ff */
[----:B------:R-:W-:Y:S01]  /*0310*/  IMAD.MOV.U32 R3, RZ, RZ, 0x437c0000 ;  /* 0x437c0000ff037424 */ /* 0x000fe200078e00ff */
[----:B------:R-:W-:Y:S02]  /*0320*/  BSSY.RECONVERGENT B1, `(.L_x_5) ;  /* 0x0000016000017945 */ /* 0x000fe40003800200 */
[----:B------:R-:W-:-:S04]  /*0330*/  FFMA.SAT R0, R9, -R0, 0.5 ;  /* 0x3f00000009007423 */ /* 0x000fc80000002800 */
[----:B------:R-:W-:-:S04]  /*0340*/  FFMA.RM R0, R0, R3, 12582913 ;  /* 0x4b40000100007423 */ /* 0x000fc80000004003 */
[C---:B------:R-:W-:Y:S01]  /*0350*/  FADD R4, R0.reuse, -12583039 ;  /* 0xcb40007f00047421 */ /* 0x040fe20000000000 */
[----:B------:R-:W-:-:S03]  /*0360*/  SHF.L.U32 R0, R0, 0x17, RZ ;  /* 0x0000001700007819 */ /* 0x000fc600000006ff */
[----:B------:R-:W-:-:S04]  /*0370*/  FFMA R4, R9, -1.4426950216293334961, -R4 ;  /* 0xbfb8aa3b09047823 */ /* 0x000fc80000000804 */
[----:B------:R-:W-:-:S04]  /*0380*/  FFMA R4, R9, -1.925963033500011079e-08, R4 ;  /* 0xb2a5706009047823 */ /* 0x000fc80000000004 */
        /* <DEDUP_REMOVED lines=9> */
[----:B------:R-:W-:Y:S01]  /*0420*/  IMAD.MOV.U32 R9, RZ, RZ, R5 ;  /* 0x000000ffff097224 */ /* 0x000fe200078e0005 */
[----:B------:R-:W-:Y:S06]  /*0430*/  BRA `(.L_x_7) ;  /* 0x0000000000107947 */ /* 0x000fec0003800000 */
.L_x_6:
[----:B------:R-:W0:Y:S02]  /*0440*/  MUFU.RCP R9, R6 ;  /* 0x0000000600097308 */ /* 0x000e240000001000 */
[----:B0-----:R-:W-:-:S04]  /*0450*/  FFMA R0, R6, R9, -1 ;  /* 0xbf80000006007423 */ /* 0x001fc80000000009 */
[----:B------:R-:W-:-:S04]  /*0460*/  FADD.FTZ R0, -R0, -RZ ;  /* 0x800000ff00007221 */ /* 0x000fc80000010100 */
[----:B------:R-:W-:-:S07]  /*0470*/  FFMA R9, R9, R0, R9 ;  /* 0x0000000009097223 */ /* 0x000fce0000000009 */
.L_x_7:
[----:B------:R-:W-:Y:S05]  /*0480*/  BSYNC.RECONVERGENT B1 ;  /* 0x0000000000017941 */ /* 0x000fea0003800200 */
.L_x_5:
[----:B------:R-:W-:Y:S01]  /*0490*/  HFMA2 R5, -RZ, RZ, 3.7421875, 0 ;  /* 0x437c0000ff057431 */ /* 0x000fe200000001ff */
[----:B------:R-:W-:Y:S01]  /*04a0*/  MOV R3, 0x3bbb989d ;  /* 0x3bbb989d00037802 */ /* 0x000fe20000000f00 */
[----:B------:R-:W-:Y:S04]  /*04b0*/  BSSY.RECONVERGENT B1, `(.L_x_8) ;  /* 0x0000016000017945 */ /* 0x000fe80003800200 */
[----:B------:R-:W-:-:S04]  /*04c0*/  FFMA.SAT R0, R10, -R3, 0.5 ;  /* 0x3f0000000a007423 */ /* 0x000fc80000002803 */
[----:B------:R-:W-:-:S04]  /*04d0*/  FFMA.RM R0, R0, R5, 12582913 ;  /* 0x4b40000100007423 */ /* 0x000fc80000004005 */
[C---:B------:R-:W-:Y:S01]  /*04e0*/  FADD R3, R0.reuse, -12583039 ;  /* 0xcb40007f00037421 */ /* 0x040fe20000000000 */
[----:B------:R-:W-:-:S03]  /*04f0*/  SHF.L.U32 R0, R0, 0x17, RZ ;  /* 0x0000001700007819 */ /* 0x000fc600000006ff */
[----:B------:R-:W-:-:S04]  /*0500*/  FFMA R3, R10, -1.4426950216293334961, -R3 ;  /* 0xbfb8aa3b0a037823 */ /* 0x000fc80000000803 */
[----:B------:R-:W-:-:S06]  /*0510*/  FFMA R3, R10, -1.925963033500011079e-08, R3 ;  /* 0xb2a570600a037823 */ /* 0x000fcc0000000003 */
[----:B------:R-:W0:Y:S02]  /*0520*/  MUFU.EX2 R3, R3 ;  /* 0x0000000300037308 */ /* 0x000e240000000800 */
[----:B0-----:R-:W-:-:S04]  /*0530*/  FFMA R5, R0, R3, 1 ;  /* 0x3f80000000057423 */ /* 0x001fc80000000003 */
[----:B------:R-:W-:-:S05]  /*0540*/  VIADD R0, R5, 0x1800000 ;  /* 0x0180000005007836 */ /* 0x000fca0000000000 */
        /* <DEDUP_REMOVED lines=8> */
.L_x_9:
[----:B------:R-:W0:Y:S02]  /*05d0*/  MUFU.RCP R10, R5 ;  /* 0x00000005000a7308 */ /* 0x000e240000001000 */
[----:B0-----:R-:W-:-:S04]  /*05e0*/  FFMA R0, R5, R10, -1 ;  /* 0xbf80000005007423 */ /* 0x001fc8000000000a */
[----:B------:R-:W-:-:S04]  /*05f0*/  FADD.FTZ R3, -R0, -RZ ;  /* 0x800000ff00037221 */ /* 0x000fc80000010100 */
[----:B------:R-:W-:-:S07]  /*0600*/  FFMA R10, R10, R3, R10 ;  /* 0x000000030a0a7223 */ /* 0x000fce000000000a */
.L_x_10:
[----:B------:R-:W-:Y:S05]  /*0610*/  BSYNC.RECONVERGENT B1 ;  /* 0x0000000000017941 */ /* 0x000fea0003800200 */
.L_x_8:
        /* <DEDUP_REMOVED lines=20> */
.L_x_12:
[----:B------:R-:W0:Y:S02]  /*0760*/  MUFU.RCP R11, R6 ;  /* 0x00000006000b7308 */ /* 0x000e240000001000 */
[----:B0-----:R-:W-:-:S04]  /*0770*/  FFMA R0, R6, R11, -1 ;  /* 0xbf80000006007423 */ /* 0x001fc8000000000b */
[----:B------:R-:W-:-:S04]  /*0780*/  FADD.FTZ R0, -R0, -RZ ;  /* 0x800000ff00007221 */ /* 0x000fc80000010100 */
[----:B------:R-:W-:-:S07]  /*0790*/  FFMA R11, R11, R0, R11 ;  /* 0x000000000b0b7223 */ /* 0x000fce000000000b */
.L_x_13:
[----:B------:R-:W-:Y:S05]  /*07a0*/  BSYNC.RECONVERGENT B1 ;  /* 0x0000000000017941 */ /* 0x000fea0003800200 */
.L_x_11:
[----:B-1----:R-:W-:-:S05]  /*07b0*/  IMAD.WIDE R4, R23, 0x10, R16 ;  /* 0x0000001017047825 */ /* 0x002fca00078e0210 */
[----:B------:R2:W-:Y:S01]  /*07c0*/  STG.E.128 desc[UR4][R4.64], R8 ;  /* 0x0000000804007986 */ /* 0x0005e2000c101d04 */
[----:B------:R-:W-:Y:S05]  /*07d0*/  @!P3 BRA `(.L_x_14) ;  /* 0xfffffff80050b947 */ /* 0x000fea000383ffff */
.L_x_1:
[----:B------:R-:W-:Y:S05]  /*07e0*/  BSYNC.RECONVERGENT B0 ;  /* 0x0000000000007941 */ /* 0x000fea0003800200 */
.L_x_0:
[----:B------:R-:W0:Y:S01]  /*07f0*/  LDCU UR6, c[0x0][0x390] ;  /* 0x00007200ff0677ac */ /* 0x000e220008000800 */
[----:B------:R-:W-:-:S04]  /*0800*/  LEA R17, R20, R19, 0x2 ;  /* 0x0000001314117211 */ /* 0x000fc800078e10ff */
[----:B0-----:R-:W-:-:S13]  /*0810*/  ISETP.GE.AND P0, PT, R17, UR6, PT ;  /* 0x0000000611007c0c */ /* 0x001fda000bf06270 */
[----:B------:R-:W-:Y:S05]  /*0820*/  @P0 EXIT ;  /* 0x000000000000094d */ /* 0x000fea0003800000 */
[----:B------:R-:W0:Y:S01]  /*0830*/  I2F.U32.RP R6, R2 ;  /* 0x0000000200067306 */ /* 0x000e220000209000 */
[C---:B------:R-:W-:Y:S01]  /*0840*/  IMAD.IADD R0, R2.reuse, 0x1, R17 ;  /* 0x0000000102007824 */ /* 0x040fe200078e0211 */
[----:B------:R-:W-:Y:S01]  /*0850*/  IADD3 R7, PT, PT, RZ, -R2, RZ ;  /* 0x80000002ff077210 */ /* 0x000fe20007ffe0ff */
[----:B------:R-:W-:Y:S01]  /*0860*/  BSSY.RECONVERGENT B0, `(.L_x_15) ;  /* 0x000003e000007945 */ /* 0x000fe20003800200 */
[----:B------:R-:W-:Y:S02]  /*0870*/  ISETP.NE.U32.AND P2, PT, R2, RZ, PT ;  /* 0x000000ff0200720c */ /* 0x000fe40003f45070 */
[C---:B------:R-:W-:Y:S02]  /*0880*/  ISETP.GE.AND P0, PT, R0.reuse, UR6, PT ;  /* 0x0000000600007c0c */ /* 0x040fe4000bf06270 */
[----:B------:R-:W-:Y:S02]  /*0890*/  VIMNMX R3, PT, PT, R0, UR6, !PT ;  /* 0x0000000600037c48 */ /* 0x000fe4000ffe0100 */
[----:B------:R-:W-:-:S04]  /*08a0*/  SEL R16, RZ, 0x1, P0 ;  /* 0x00000001ff107807 */ /* 0x000fc80000000000 */
[----:B------:R-:W-:Y:S01]  /*08b0*/  IADD3 R3, PT, PT, R3, -R0, -R16 ;  /* 0x8000000003037210 */ /* 0x000fe20007ffe810 */
[----:B0-----:R-:W2:Y:S02]  /*08c0*/  MUFU.RCP R6, R6 ;  /* 0x0000000600067308 */ /* 0x001ea40000001000 */
[----:B--2---:R-:W-:-:S06]  /*08d0*/  IADD3 R4, PT, PT, R6, 0xffffffe, RZ ;  /* 0x0ffffffe06047810 */ /* 0x004fcc0007ffe0ff */
[----:B------:R0:W1:Y:S02]  /*08e0*/  F2I.FTZ.U32.TRUNC.NTZ R5, R4 ;  /* 0x0000000400057305 */ /* 0x000064000021f000 */
[----:B0-----:R-:W-:Y:S01]  /*08f0*/  MOV R4, RZ ;  /* 0x000000ff00047202 */ /* 0x001fe20000000f00 */
[----:B-1----:R-:W-:-:S04]  /*0900*/  IMAD R7, R7, R5, RZ ;  /* 0x0000000507077224 */ /* 0x002fc800078e02ff */
[----:B------:R-:W-:-:S06]  /*0910*/  IMAD.HI.U32 R6, R5, R7, R4 ;  /* 0x0000000705067227 */ /* 0x000fcc00078e0004 */
[----:B------:R-:W-:-:S05]  /*0920*/  IMAD.HI.U32 R5, R6, R3, RZ ;  /* 0x0000000306057227 */ /* 0x000fca00078e00ff */
[----:B------:R-:W-:-:S05]  /*0930*/  IADD3 R0, PT, PT, -R5, RZ, RZ ;  /* 0x000000ff05007210 */ /* 0x000fca0007ffe1ff */
[----:B------:R-:W-:-:S05]  /*0940*/  IMAD R3, R2, R0, R3 ;  /* 0x0000000002037224 */ /* 0x000fca00078e0203 */
[----:B------:R-:W-:-:S13]  /*0950*/  ISETP.GE.U32.AND P0, PT, R3, R2, PT ;  /* 0x000000020300720c */ /* 0x000fda0003f06070 */
[----:B------:R-:W-:Y:S01]  /*0960*/  @P0 IADD3 R3, PT, PT, -R2, R3, RZ ;  /* 0x0000000302030210 */ /* 0x000fe20007ffe1ff */
[----:B------:R-:W-:-:S03]  /*0970*/  @P0 VIADD R5, R5, 0x1 ;  /* 0x0000000105050836 */ /* 0x000fc60000000000 */
[----:B------:R-:W-:-:S13]  /*0980*/  ISETP.GE.U32.AND P1, PT, R3, R2, PT ;  /* 0x000000020300720c */ /* 0x000fda0003f26070 */
[----:B------:R-:W-:Y:S02]  /*0990*/  @P1 IADD3 R5, PT, PT, R5, 0x1, RZ ;  /* 0x0000000105051810 */ /* 0x000fe40007ffe0ff */
[----:B------:R-:W-:-:S04]  /*09a0*/  @!P2 LOP3.LUT R5, RZ, R2, RZ, 0x33, !PT ;  /* 0x00000002ff05a212 */ /* 0x000fc800078e33ff */
[----:B------:R-:W-:-:S04]  /*09b0*/  IADD3 R16, PT, PT, R16, R5, RZ ;  /* 0x0000000510107210 */ /* 0x000fc80007ffe0ff */
[----:B------:R-:W-:-:S04]  /*09c0*/  LOP3.LUT R0, R16, 0x3, RZ, 0xc0, !PT ;  /* 0x0000000310007812 */ /* 0x000fc800078ec0ff */
[----:B------:R-:W-:-:S13]  /*09d0*/  ISETP.NE.AND P0, PT, R0, 0x3, PT ;  /* 0x000000030000780c */ /* 0x000fda0003f05270 */
[----:B------:R-:W-:Y:S05]  /*09e0*/  @!P0 BRA `(.L_x_16) ;  /* 0x0000000000948947 */ /* 0x000fea0003800000 */
[----:B------:R-:W0:Y:S01]  /*09f0*/  LDC.64 R8, c[0x0][0x380] ;  /* 0x0000e000ff087b82 */ /* 0x000e220000000a00 */
[----:B------:R-:W-:-:S04]  /*0a00*/  IADD3 R0, PT, PT, R16, 0x1, RZ ;  /* 0x0000000110007810 */ /* 0x000fc80007ffe0ff */
[----:B------:R-:W-:-:S03]  /*0a10*/  LOP3.LUT R0, R0, 0x3, RZ, 0xc0, !PT ;  /* 0x0000000300007812 */ /* 0x000fc600078ec0ff */
[----:B------:R-:W1:Y:S02]  /*0a20*/  LDC.64 R10, c[0x0][0x388] ;  /* 0x0000e200ff0a7b82 */ /* 0x000e640000000a00 */
[----:B------:R-:W-:-:S07]  /*0a30*/  IMAD.MOV R19, RZ, RZ, -R0 ;  /* 0x000000ffff137224 */ /* 0x000fce00078e0a00 */
.L_x_20:
[----:B0-2---:R-:W-:-:S06]  /*0a40*/  IMAD.WIDE R4, R17, 0x4, R8 ;  /* 0x0000000411047825 */ /* 0x005fcc00078e0208 */
[----:B------:R-:W2:Y:S01]  /*0a50*/  LDG.E R4, desc[UR4][R4.64] ;  /* 0x0000000404047981 */ /* 0x000ea2000c1e1900 */
[----:B------:R-:W-:Y:S01]  /*0a60*/  HFMA2 R3, -RZ, RZ, 0.96630859375, -0.0022525787353515625 ;  /* 0x3bbb989dff037431 */ /* 0x000fe200000001ff */
[----:B------:R-:W-:Y:S01]  /*0a70*/  MOV R7, 0x437c0000 ;  /* 0x437c000000077802 */ /* 0x000fe20000000f00 */
[----:B------:R-:W-:Y:S01]  /*0a80*/  BSSY.RECONVERGENT B1, `(.L_x_17) ;  /* 0x0000018000017945 */ /* 0x000fe20003800200 */
[----:B------:R-:W-:Y:S01]  /*0a90*/  IADD3 R19, PT, PT, R19, 0x1, RZ ;  /* 0x0000000113137810 */ /* 0x000fe20007ffe0ff */
[----:B-1----:R-:W-:-:S03]  /*0aa0*/  IMAD.WIDE R14, R17, 0x4, R10 ;  /* 0x00000004110e7825 */ /* 0x002fc600078e020a */
[----:B------:R-:W-:Y:S01]  /*0ab0*/  ISETP.NE.AND P3, PT, R19, RZ, PT ;  /* 0x000000ff1300720c */ /* 0x000fe20003f65270 */
[----:B--2---:R-:W-:-:S04]  /*0ac0*/  FFMA.SAT R0, R4, -R3, 0.5 ;  /* 0x3f00000004007423 */ /* 0x004fc80000002803 */
        /* <DEDUP_REMOVED lines=13> */
[----:B------:R-:W-:Y:S05]  /*0ba0*/  CALL.REL.NOINC `($__internal_0_$__cuda_sm20_rcp_rn_f32_slowpath) ;  /* 0x00000008000c7944 */ /* 0x000fea0003c00000 */
[----:B------:R-:W-:Y:S05]  /*0bb0*/  BRA `(.L_x_19) ;  /* 0x0000000000107947 */ /* 0x000fea0003800000 */
.L_x_18:
[----:B------:R-:W0:Y:S02]  /*0bc0*/  MUFU.RCP R5, R6 ;  /* 0x0000000600057308 */ /* 0x000e240000001000 */
[----:B0-----:R-:W-:-:S04]  /*0bd0*/  FFMA R0, R6, R5, -1 ;  /* 0xbf80000006007423 */ /* 0x001fc80000000005 */
[----:B------:R-:W-:-:S04]  /*0be0*/  FADD.FTZ R0, -R0, -RZ ;  /* 0x800000ff00007221 */ /* 0x000fc80000010100 */
[----:B------:R-:W-:-:S07]  /*0bf0*/  FFMA R5, R5, R0, R5 ;  /* 0x0000000005057223 */ /* 0x000fce0000000005 */
.L_x_19:
[----:B------:R-:W-:Y:S05]  /*0c00*/  BSYNC.RECONVERGENT B1 ;  /* 0x0000000000017941 */ /* 0x000fea0003800200 */
.L_x_17:
[----:B------:R2:W-:Y:S01]  /*0c10*/  STG.E desc[UR4][R14.64], R5 ;  /* 0x000000050e007986 */ /* 0x0005e2000c101904 */
[----:B------:R-:W-:Y:S01]  /*0c20*/  IADD3 R17, PT, PT, R2, R17, RZ ;  /* 0x0000001102117210 */ /* 0x000fe20007ffe0ff */
[----:B------:R-:W-:Y:S06]  /*0c30*/  @P3 BRA `(.L_x_20) ;  /* 0xfffffffc00803947 */ /* 0x000fec000383ffff */
.L_x_16:
[----:B------:R-:W-:Y:S05]  /*0c40*/  BSYNC.RECONVERGENT B0 ;  /* 0x0000000000007941 */ /* 0x000fea0003800200 */
.L_x_15:
[----:B------:R-:W0:Y:S01]  /*0c50*/  LDC.64 R10, c[0x0][0x380] ;  /* 0x0000e000ff0a7b82 */ /* 0x000e220000000a00 */
[----:B------:R-:W-:Y:S01]  /*0c60*/  ISETP.GE.U32.AND P0, PT, R16, 0x3, PT ;  /* 0x000000031000780c */ /* 0x000fe20003f06070 */
[----:B------:R-:W1:Y:S06]  /*0c70*/  LDCU UR6, c[0x0][0x390] ;  /* 0x00007200ff0677ac */ /* 0x000e6c0008000800 */
[----:B------:R-:W3:Y:S06]  /*0c80*/  LDC.64 R8, c[0x0][0x388] ;  /* 0x0000e200ff087b82 */ /* 0x000eec0000000a00 */
[----:B-1----:R-:W-:Y:S05]  /*0c90*/  @!P0 EXIT ;  /* 0x000000000000894d */ /* 0x002fea0003800000 */
.L_x_33:
[----:B0-----:R-:W-:-:S05]  /*0ca0*/  IMAD.WIDE R20, R17, 0x4, R10 ;  /* 0x0000000411147825 */ /* 0x001fca00078e020a */
[----:B------:R-:W4:Y:S01]  /*0cb0*/  LDG.E R0, desc[UR4][R20.64] ;  /* 0x0000000414007981 */ /* 0x000f22000c1e1900 */
[----:B------:R-:W-:Y:S02]  /*0cc0*/  HFMA2 R4, -RZ, RZ, 3.7421875, 0 ;  /* 0x437c0000ff047431 */ /* 0x000fe400000001ff */
[----:B------:R-:W-:Y:S01]  /*0cd0*/  IMAD.MOV.U32 R3, RZ, RZ, 0x3bbb989d ;  /* 0x3bbb989dff037424 */ /* 0x000fe200078e00ff */
[----:B------:R-:W-:Y:S03]  /*0ce0*/  BSSY.RECONVERGENT B0, `(.L_x_21) ;  /* 0x0000015000007945 */ /* 0x000fe60003800200 */
[----:B----4-:R-:W-:-:S04]  /*0cf0*/  FFMA.SAT R3, R0, -R3, 0.5 ;  /* 0x3f00000000037423 */ /* 0x010fc80000002803 */
[----:B------:R-:W-:-:S04]  /*0d00*/  FFMA.RM R3, R3, R4, 12582913 ;  /* 0x4b40000103037423 */ /* 0x000fc80000004004 */
[C---:B--2---:R-:W-:Y:S01]  /*0d10*/  FADD R5, R3.reuse, -12583039 ;  /* 0xcb40007f03057421 */ /* 0x044fe20000000000 */
        /* <DEDUP_REMOVED lines=9> */
[----:B------:R-:W-:Y:S01]  /*0db0*/  IMAD.MOV.U32 R0, RZ, RZ, R4 ;  /* 0x000000ffff007224 */ /* 0x000fe200078e0004 */
[----:B------:R-:W-:-:S07]  /*0dc0*/  MOV R4, 0xde0 ;  /* 0x00000de000047802 */ /* 0x000fce0000000f00 */
[----:B---3--:R-:W-:Y:S05]  /*0dd0*/  CALL.REL.NOINC `($__internal_0_$__cuda_sm20_rcp_rn_f32_slowpath) ;  /* 0x0000000400807944 */ /* 0x008fea0003c00000 */
[----:B------:R-:W-:Y:S05]  /*0de0*/  BRA `(.L_x_23) ;  /* 0x0000000000107947 */ /* 0x000fea0003800000 */
.L_x_22:
[----:B------:R-:W0:Y:S02]  /*0df0*/  MUFU.RCP R5, R4 ;  /* 0x0000000400057308 */ /* 0x000e240000001000 */
[----:B0-----:R-:W-:-:S04]  /*0e00*/  FFMA R0, R4, R5, -1 ;  /* 0xbf80000004007423 */ /* 0x001fc80000000005 */
[----:B------:R-:W-:-:S04]  /*0e10*/  FADD.FTZ R0, -R0, -RZ ;  /* 0x800000ff00007221 */ /* 0x000fc80000010100 */
[----:B------:R-:W-:-:S07]  /*0e20*/  FFMA R5, R5, R0, R5 ;  /* 0x0000000005057223 */ /* 0x000fce0000000005 */
.L_x_23:
[----:B------:R-:W-:Y:S05]  /*0e30*/  BSYNC.RECONVERGENT B0 ;  /* 0x0000000000007941 */ /* 0x000fea0003800200 */
.L_x_21:
[----:B---3--:R-:W-:-:S04]  /*0e40*/  IMAD.WIDE R14, R17, 0x4, R8 ;  /* 0x00000004110e7825 */ /* 0x008fc800078e0208 */
[----:B------:R-:W-:Y:S01]  /*0e50*/  IMAD.WIDE R20, R2, 0x4, R20 ;  /* 0x0000000402147825 */ /* 0x000fe200078e0214 */
[----:B------:R0:W-:Y:S04]  /*0e60*/  STG.E desc[UR4][R14.64], R5 ;  /* 0x000000050e007986 */ /* 0x0001e8000c101904 */
[----:B------:R-:W2:Y:S01]  /*0e70*/  LDG.E R0, desc[UR4][R20.64] ;  /* 0x0000000414007981 */ /* 0x000ea2000c1e1900 */
[----:B------:R-:W-:Y:S01]  /*0e80*/  HFMA2 R4, -RZ, RZ, 3.7421875, 0 ;  /* 0x437c0000ff047431 */ /* 0x000fe200000001ff */
[----:B------:R-:W-:Y:S01]  /*0e90*/  MOV R3, 0x3bbb989d ;  /* 0x3bbb989d00037802 */ /* 0x000fe20000000f00 */
[----:B------:R-:W-:Y:S04]  /*0ea0*/  BSSY.RECONVERGENT B0, `(.L_x_24) ;  /* 0x0000015000007945 */ /* 0x000fe80003800200 */
[----:B--2---:R-:W-:-:S04]  /*0eb0*/  FFMA.SAT R3, R0, -R3, 0.5 ;  /* 0x3f00000000037423 */ /* 0x004fc80000002803 */
[----:B------:R-:W-:-:S04]  /*0ec0*/  FFMA.RM R3, R3, R4, 12582913 ;  /* 0x4b40000103037423 */ /* 0x000fc80000004004 */
[C---:B------:R-:W-:Y:S01]  /*0ed0*/  FADD R7, R3.reuse, -12583039 ;  /* 0xcb40007f03077421 */ /* 0x040fe20000000000 */
[----:B------:R-:W-:-:S03]  /*0ee0*/  SHF.L.U32 R3, R3, 0x17, RZ ;  /* 0x0000001703037819 */ /* 0x000fc600000006ff */
[----:B------:R-:W-:-:S04]  /*0ef0*/  FFMA R7, R0, -1.4426950216293334961, -R7 ;  /* 0xbfb8aa3b00077823 */ /* 0x000fc80000000807 */
[----:B------:R-:W-:-:S04]  /*0f00*/  FFMA R7, R0, -1.925963033500011079e-08, R7 ;  /* 0xb2a5706000077823 */ /* 0x000fc80000000007 */
[----:B------:R-:W1:Y:S02]  /*0f10*/  MUFU.EX2 R0, R7 ;  /* 0x0000000700007308 */ /* 0x000e640000000800 */
[----:B-1----:R-:W-:-:S04]  /*0f20*/  FFMA R4, R3, R0, 1 ;  /* 0x3f80000003047423 */ /* 0x002fc80000000000 */
[----:B------:R-:W-:-:S05]  /*0f30*/  VIADD R0, R4, 0x1800000 ;  /* 0x0180000004007836 */ /* 0x000fca0000000000 */
[----:B------:R-:W-:-:S04]  /*0f40*/  LOP3.LUT R0, R0, 0x7f800000, RZ, 0xc0, !PT ;  /* 0x7f80000000007812 */ /* 0x000fc800078ec0ff */
[----:B------:R-:W-:-:S13]  /*0f50*/  ISETP.GT.U32.AND P0, PT, R0, 0x1ffffff, PT ;  /* 0x01ffffff0000780c */ /* 0x000fda0003f04070 */
[----:B0-----:R-:W-:Y:S05]  /*0f60*/  @P0 BRA `(.L_x_25) ;  /* 0x0000000000100947 */ /* 0x001fea0003800000 */
[----:B------:R-:W-:Y:S02]  /*0f70*/  MOV R0, R4 ;  /* 0x0000000400007202 */ /* 0x000fe40000000f00 */
[----:B------:R-:W-:-:S07]  /*0f80*/  MOV R4, 0xfa0 ;  /* 0x00000fa000047802 */ /* 0x000fce0000000f00 */
[----:B------:R-:W-:Y:S05]  /*0f90*/  CALL.REL.NOINC `($__internal_0_$__cuda_sm20_rcp_rn_f32_slowpath) ;  /* 0x0000000400107944 */ /* 0x000fea0003c00000 */
[----:B------:R-:W-:Y:S05]  /*0fa0*/  BRA `(.L_x_26) ;  /* 0x0000000000107947 */ /* 0x000fea0003800000 */
.L_x_25:
[----:B------:R-:W0:Y:S02]  /*0fb0*/  MUFU.RCP R5, R4 ;  /* 0x0000000400057308 */ /* 0x000e240000001000 */
[----:B0-----:R-:W-:-:S04]  /*0fc0*/  FFMA R0, R4, R5, -1 ;  /* 0xbf80000004007423 */ /* 0x001fc80000000005 */
[----:B------:R-:W-:-:S04]  /*0fd0*/  FADD.FTZ R0, -R0, -RZ ;  /* 0x800000ff00007221 */ /* 0x000fc80000010100 */
[----:B------:R-:W-:-:S07]  /*0fe0*/  FFMA R5, R5, R0, R5 ;  /* 0x0000000005057223 */ /* 0x000fce0000000005 */
.L_x_26:
[----:B------:R-:W-:Y:S05]  /*0ff0*/  BSYNC.RECONVERGENT B0 ;  /* 0x0000000000007941 */ /* 0x000fea0003800200 */
.L_x_24:
[----:B------:R-:W-:-:S04]  /*1000*/  IMAD.WIDE R14, R2, 0x4, R14 ;  /* 0x00000004020e7825 */ /* 0x000fc800078e020e */
        /* <DEDUP_REMOVED lines=9> */
[----:B------:R-:W-:-:S03]  /*10a0*/  IMAD.SHL.U32 R3, R3, 0x800000, RZ ;  /* 0x0080000003037824 */ /* 0x000fc600078e00ff */
[----:B------:R-:W-:-:S04]  /*10b0*/  FFMA R7, R0, -1.4426950216293334961, -R7 ;  /* 0xbfb8aa3b00077823 */ /* 0x000fc80000000807 */
[----:B------:R-:W-:-:S04]  /*10c0*/  FFMA R7, R0, -1.925963033500011079e-08, R7 ;  /* 0xb2a5706000077823 */ /* 0x000fc80000000007 */
[----:B------:R-:W1:Y:S02]  /*10d0*/  MUFU.EX2 R0, R7 ;  /* 0x0000000700007308 */ /* 0x000e640000000800 */
[----:B-1----:R-:W-:-:S05]  /*10e0*/  FFMA R4, R3, R0, 1 ;  /* 0x3f80000003047423 */ /* 0x002fca0000000000 */
[----:B------:R-:W-:-:S04]  /*10f0*/  IADD3 R0, PT, PT, R4, 0x1800000, RZ ;  /* 0x0180000004007810 */ /* 0x000fc80007ffe0ff */
[----:B------:R-:W-:-:S04]  /*1100*/  LOP3.LUT R0, R0, 0x7f800000, RZ, 0xc0, !PT ;  /* 0x7f80000000007812 */ /* 0x000fc800078ec0ff */
[----:B------:R-:W-:-:S13]  /*1110*/  ISETP.GT.U32.AND P0, PT, R0, 0x1ffffff, PT ;  /* 0x01ffffff0000780c */ /* 0x000fda0003f04070 */
[----:B0-----:R-:W-:Y:S05]  /*1120*/  @P0 BRA `(.L_x_28) ;  /* 0x0000000000100947 */ /* 0x001fea0003800000 */
[----:B------:R-:W-:Y:S02]  /*1130*/  MOV R0, R4 ;  /* 0x0000000400007202 */ /* 0x000fe40000000f00 */
[----:B------:R-:W-:-:S07]  /*1140*/  MOV R4, 0x1160 ;  /* 0x0000116000047802 */ /* 0x000fce0000000f00 */
[----:B------:R-:W-:Y:S05]  /*1150*/  CALL.REL.NOINC `($__internal_0_$__cuda_sm20_rcp_rn_f32_slowpath) ;  /* 0x0000000000a07944 */ /* 0x000fea0003c00000 */
[----:B------:R-:W-:Y:S05]  /*1160*/  BRA `(.L_x_29) ;  /* 0x0000000000107947 */ /* 0x000fea0003800000 */
.L_x_28:
[----:B------:R-:W0:Y:S02]  /*1170*/  MUFU.RCP R5, R4 ;  /* 0x0000000400057308 */ /* 0x000e240000001000 */
[----:B0-----:R-:W-:-:S04]  /*1180*/  FFMA R0, R4, R5, -1 ;  /* 0xbf80000004007423 */ /* 0x001fc80000000005 */
[----:B------:R-:W-:-:S04]  /*1190*/  FADD.FTZ R0, -R0, -RZ ;  /* 0x800000ff00007221 */ /* 0x000fc80000010100 */
[----:B------:R-:W-:-:S07]  /*11a0*/  FFMA R5, R5, R0, R5 ;  /* 0x0000000005057223 */ /* 0x000fce0000000005 */
.L_x_29:
[----:B------:R-:W-:Y:S05]  /*11b0*/  BSYNC.RECONVERGENT B0 ;  /* 0x0000000000007941 */ /* 0x000fea0003800200 */
.L_x_27:
[----:B------:R-:W-:-:S04]  /*11c0*/  IMAD.WIDE R14, R2, 0x4, R14 ;  /* 0x00000004020e7825 */ /* 0x000fc800078e020e */
[----:B------:R-:W-:Y:S01]  /*11d0*/  IMAD.WIDE R20, R2, 0x4, R20 ;  /* 0x0000000402147825 */ /* 0x000fe200078e0214 */
[----:B------:R0:W-:Y:S05]  /*11e0*/  STG.E desc[UR4][R14.64], R5 ;  /* 0x000000050e007986 */ /* 0x0001ea000c101904 */
[----:B------:R-:W2:Y:S01]  /*11f0*/  LDG.E R20, desc[UR4][R20.64] ;  /* 0x0000000414147981 */ /* 0x000ea2000c1e1900 */
[----:B------:R-:W-:Y:S01]  /*1200*/  MOV R3, 0x3bbb989d ;  /* 0x3bbb989d00037802 */ /* 0x000fe20000000f00 */
[----:B------:R-:W-:Y:S01]  /*1210*/  IMAD.MOV.U32 R7, RZ, RZ, 0x437c0000 ;  /* 0x437c0000ff077424 */ /* 0x000fe200078e00ff */
[----:B------:R-:W-:Y:S03]  /*1220*/  BSSY.RECONVERGENT B0, `(.L_x_30) ;  /* 0x0000015000007945 */ /* 0x000fe60003800200 */
[----:B--2---:R-:W-:-:S04]  /*1230*/  FFMA.SAT R0, R20, -R3, 0.5 ;  /* 0x3f00000014007423 */ /* 0x004fc80000002803 */
[----:B------:R-:W-:-:S04]  /*1240*/  FFMA.RM R0, R0, R7, 12582913 ;  /* 0x4b40000100007423 */ /* 0x000fc80000004007 */
[C---:B------:R-:W-:Y:S01]  /*1250*/  FADD R3, R0.reuse, -12583039 ;  /* 0xcb40007f00037421 */ /* 0x040fe20000000000 */
[----:B------:R-:W-:-:S03]  /*1260*/  SHF.L.U32 R0, R0, 0x17, RZ ;  /* 0x0000001700007819 */ /* 0x000fc600000006ff */
[----:B------:R-:W-:-:S04]  /*1270*/  FFMA R3, R20, -1.4426950216293334961, -R3 ;  /* 0xbfb8aa3b14037823 */ /* 0x000fc80000000803 */
[----:B------:R-:W-:-:S06]  /*1280*/  FFMA R3, R20, -1.925963033500011079e-08, R3 ;  /* 0xb2a5706014037823 */ /* 0x000fcc0000000003 */
        /* <DEDUP_REMOVED lines=10> */
.L_x_31:
[----:B------:R-:W0:Y:S02]  /*1330*/  MUFU.RCP R5, R4 ;  /* 0x0000000400057308 */ /* 0x000e240000001000 */
[----:B0-----:R-:W-:-:S04]  /*1340*/  FFMA R0, R4, R5, -1 ;  /* 0xbf80000004007423 */ /* 0x001fc80000000005 */
[----:B------:R-:W-:-:S04]  /*1350*/  FADD.FTZ R0, -R0, -RZ ;  /* 0x800000ff00007221 */ /* 0x000fc80000010100 */
[----:B------:R-:W-:-:S07]  /*1360*/  FFMA R5, R5, R0, R5 ;  /* 0x0000000005057223 */ /* 0x000fce0000000005 */
.L_x_32:
[----:B------:R-:W-:Y:S05]  /*1370*/  BSYNC.RECONVERGENT B0 ;  /* 0x0000000000007941 */ /* 0x000fea0003800200 */
.L_x_30:
[----:B------:R-:W-:-:S04]  /*1380*/  IMAD.WIDE R14, R2, 0x4, R14 ;  /* 0x00000004020e7825 */ /* 0x000fc800078e020e */
[----:B------:R-:W-:Y:S01]  /*1390*/  IMAD R17, R2, 0x4, R17 ;  /* 0x0000000402117824 */ /* 0x000fe200078e0211 */
[----:B------:R1:W-:Y:S04]  /*13a0*/  STG.E desc[UR4][R14.64], R5 ;  /* 0x000000050e007986 */ /* 0x0003e8000c101904 */
[----:B------:R-:W-:-:S13]  /*13b0*/  ISETP.GE.AND P0, PT, R17, UR6, PT ;  /* 0x0000000611007c0c */ /* 0x000fda000bf06270 */
[----:B-1----:R-:W-:Y:S05]  /*13c0*/  @!P0 BRA `(.L_x_33) ;  /* 0xfffffff800348947 */ /* 0x002fea000383ffff */
[----:B------:R-:W-:Y:S05]  /*13d0*/  EXIT ;  /* 0x000000000000794d */ /* 0x000fea0003800000 */
        .weak           $__internal_0_$__cuda_sm20_rcp_rn_f32_slowpath
        .type           $__internal_0_$__cuda_sm20_rcp_rn_f32_slowpath,@function
        .size           $__internal_0_$__cuda_sm20_rcp_rn_f32_slowpath,(.L_x_74 - $__internal_0_$__cuda_sm20_rcp_rn_f32_slowpath)
$__internal_0_$__cuda_sm20_rcp_rn_f32_slowpath:
[----:B------:R-:W-:Y:S01]  /*13e0*/  SHF.L.U32 R3, R0, 0x1, RZ ;  /* 0x0000000100037819 */ /* 0x000fe200000006ff */
[----:B------:R-:W-:Y:S03]  /*13f0*/  BSSY.RECONVERGENT B2, `(.L_x_34) ;  /* 0x0000030000027945 */ /* 0x000fe60003800200 */
[----:B------:R-:W-:-:S04]  /*1400*/  SHF.R.U32.HI R3, RZ, 0x18, R3 ;  /* 0x00000018ff037819 */ /* 0x000fc80000011603 */
[----:B------:R-:W-:-:S13]  /*1410*/  ISETP.NE.U32.AND P0, PT, R3, RZ, PT ;  /* 0x000000ff0300720c */ /* 0x000fda0003f05070 */
[----:B------:R-:W-:Y:S05]  /*1420*/  @P0 BRA `(.L_x_35) ;  /* 0x0000000000280947 */ /* 0x000fea0003800000 */
[----:B------:R-:W-:-:S04]  /*1430*/  SHF.L.U32 R3, R0, 0x1, RZ ;  /* 0x0000000100037819 */ /* 0x000fc800000006ff */
[----:B------:R-:W-:-:S13]  /*1440*/  ISETP.NE.AND P0, PT, R3, RZ, PT ;  /* 0x000000ff0300720c */ /* 0x000fda0003f05270 */
[----:B------:R-:W-:Y:S01]  /*1450*/  @P0 FFMA R3, R0, 1.84467440737095516160e+19, RZ ;  /* 0x5f80000000030823 */ /* 0x000fe200000000ff */
[----:B------:R-:W-:Y:S08]  /*1460*/  @!P0 MUFU.RCP R5, R0 ;  /* 0x0000000000058308 */ /* 0x000ff00000001000 */
[----:B------:R-:W0:Y:S02]  /*1470*/  @P0 MUFU.RCP R6, R3 ;  /* 0x0000000300060308 */ /* 0x000e240000001000 */
[----:B0-----:R-:W-:-:S04]  /*1480*/  @P0 FFMA R7, R3, R6, -1 ;  /* 0xbf80000003070423 */ /* 0x001fc80000000006 */
[----:B------:R-:W-:-:S04]  /*1490*/  @P0 FADD.FTZ R7, -R7, -RZ ;  /* 0x800000ff07070221 */ /* 0x000fc80000010100 */
[----:B------:R-:W-:-:S04]  /*14a0*/  @P0 FFMA R7, R6, R7, R6 ;  /* 0x0000000706070223 */ /* 0x000fc80000000006 */
[----:B------:R-:W-:Y:S01]  /*14b0*/  @P0 FFMA R5, R7, 1.84467440737095516160e+19, RZ ;  /* 0x5f80000007050823 */ /* 0x000fe200000000ff */
[----:B------:R-:W-:Y:S06]  /*14c0*/  BRA `(.L_x_36) ;  /* 0x0000000000887947 */ /* 0x000fec0003800000 */
.L_x_35:
[----:B------:R-:W-:-:S04]  /*14d0*/  IADD3 R5, PT, PT, R3, -0xfd, RZ ;  /* 0xffffff0303057810 */ /* 0x000fc80007ffe0ff */
[----:B------:R-:W-:-:S13]  /*14e0*/  ISETP.GT.U32.AND P0, PT, R5, 0x1, PT ;  /* 0x000000010500780c */ /* 0x000fda0003f04070 */
[----:B------:R-:W-:Y:S05]  /*14f0*/  @P0 BRA `(.L_x_37) ;  /* 0x0000000000780947 */ /* 0x000fea0003800000 */
[----:B------:R-:W-:Y:S01]  /*1500*/  LOP3.LUT R22, R0, 0x7fffff, RZ, 0xc0, !PT ;  /* 0x007fffff00167812 */ /* 0x000fe200078ec0ff */
[----:B------:R-:W-:-:S03]  /*1510*/  IMAD.MOV.U32 R12, RZ, RZ, 0x3 ;  /* 0x00000003ff0c7424 */ /* 0x000fc600078e00ff */
[----:B------:R-:W-:Y:S02]  /*1520*/  LOP3.LUT R22, R22, 0x3f800000, RZ, 0xfc, !PT ;  /* 0x3f80000016167812 */ /* 0x000fe400078efcff */
[----:B------:R-:W-:Y:S02]  /*1530*/  SHF.L.U32 R12, R12, R5, RZ ;  /* 0x000000050c0c7219 */ /* 0x000fe400000006ff */
[----:B------:R-:W0:Y:S02]  /*1540*/  MUFU.RCP R7, R22 ;  /* 0x0000001600077308 */ /* 0x000e240000001000 */
[----:B0-----:R-:W-:-:S04]  /*1550*/  FFMA R18, R22, R7, -1 ;  /* 0xbf80000016127423 */ /* 0x001fc80000000007 */
[----:B------:R-:W-:-:S04]  /*1560*/  FADD.FTZ R18, -R18, -RZ ;  /* 0x800000ff12127221 */ /* 0x000fc80000010100 */
[CCC-:B------:R-:W-:Y:S01]  /*1570*/  FFMA.RM R6, R7.reuse, R18.reuse, R7.reuse ;  /* 0x0000001207067223 */ /* 0x1c0fe20000004007 */
[----:B------:R-:W-:-:S04]  /*1580*/  FFMA.RP R7, R7, R18, R7 ;  /* 0x0000001207077223 */ /* 0x000fc80000008007 */
[C---:B------:R-:W-:Y:S02]  /*1590*/  LOP3.LUT R13, R6.reuse, 0x7fffff, RZ, 0xc0, !PT ;  /* 0x007fffff060d7812 */ /* 0x040fe400078ec0ff */
[----:B------:R-:W-:Y:S02]  /*15a0*/  FSETP.NEU.FTZ.AND P0, PT, R6, R7, PT ;  /* 0x000000070600720b */ /* 0x000fe40003f1d000 */
[----:B------:R-:W-:Y:S02]  /*15b0*/  LOP3.LUT R13, R13, 0x800000, RZ, 0xfc, !PT ;  /* 0x008000000d0d7812 */ /* 0x000fe400078efcff */
[----:B------:R-:W-:Y:S02]  /*15c0*/  SEL R6, RZ, 0xffffffff, !P0 ;  /* 0xffffffffff067807 */ /* 0x000fe40004000000 */
[----:B------:R-:W-:Y:S02]  /*15d0*/  LOP3.LUT R12, R12, R13, RZ, 0xc0, !PT ;  /* 0x0000000d0c0c7212 */ /* 0x000fe400078ec0ff */
[----:B------:R-:W-:-:S02]  /*15e0*/  IADD3 R6, PT, PT, -R6, RZ, RZ ;  /* 0x000000ff06067210 */ /* 0x000fc40007ffe1ff */
[-C--:B------:R-:W-:Y:S02]  /*15f0*/  SHF.R.U32.HI R12, RZ, R5.reuse, R12 ;  /* 0x00000005ff0c7219 */ /* 0x080fe4000001160c */
[----:B------:R-:W-:Y:S02]  /*1600*/  LOP3.LUT P1, RZ, R6, R5, R13, 0xf8, !PT ;  /* 0x0000000506ff7212 */ /* 0x000fe4000782f80d */
[C---:B------:R-:W-:Y:S02]  /*1610*/  LOP3.LUT P0, RZ, R12.reuse, 0x1, RZ, 0xc0, !PT ;  /* 0x000000010cff7812 */ /* 0x040fe4000780c0ff */
[----:B------:R-:W-:Y:S02]  /*1620*/  LOP3.LUT P2, RZ, R12, 0x2, RZ, 0xc0, !PT ;  /* 0x000000020cff7812 */ /* 0x000fe4000784c0ff */
[----:B------:R-:W-:Y:S02]  /*1630*/  IADD3 R6, PT, PT, R3, -0xfc, RZ ;  /* 0xffffff0403067810 */ /* 0x000fe40007ffe0ff */
[----:B------:R-:W-:-:S02]  /*1640*/  PLOP3.LUT P0, PT, P0, P1, P2, 0xe0, 0x0 ;  /* 0x000000000000781c */ /* 0x000fc40000703c20 */
[----:B------:R-:W-:Y:S02]  /*1650*/  LOP3.LUT P1, RZ, R0, 0x7fffff, RZ, 0xc0, !PT ;  /* 0x007fffff00ff7812 */ /* 0x000fe4000782c0ff */
[----:B------:R-:W-:-:S04]  /*1660*/  SEL R5, RZ, 0x1, !P0 ;  /* 0x00000001ff057807 */ /* 0x000fc80004000000 */
[----:B------:R-:W-:-:S04]  /*1670*/  IADD3 R5, PT, PT, -R5, RZ, RZ ;  /* 0x000000ff05057210 */ /* 0x000fc80007ffe1ff */
[----:B------:R-:W-:Y:S02]  /*1680*/  ISETP.GE.AND P0, PT, R5, RZ, PT ;  /* 0x000000ff0500720c */ /* 0x000fe40003f06270 */
[----:B------:R-:W-:-:S11]  /*1690*/  SHF.R.U32.HI R5, RZ, R6, R13 ;  /* 0x00000006ff057219 */ /* 0x000fd6000001160d */
[----:B------:R-:W-:-:S05]  /*16a0*/  @!P0 VIADD R5, R5, 0x1 ;  /* 0x0000000105058836 */ /* 0x000fca0000000000 */
[----:B------:R-:W-:-:S04]  /*16b0*/  @!P1 SHF.L.U32 R5, R5, 0x1, RZ ;  /* 0x0000000105059819 */ /* 0x000fc800000006ff */
[----:B------:R-:W-:Y:S01]  /*16c0*/  LOP3.LUT R5, R5, 0x80000000, R0, 0xf8, !PT ;  /* 0x8000000005057812 */ /* 0x000fe200078ef800 */
[----:B------:R-:W-:Y:S06]  /*16d0*/  BRA `(.L_x_36) ;  /* 0x0000000000047947 */ /* 0x000fec0003800000 */
.L_x_37:
[----:B------:R0:W1:Y:S02]  /*16e0*/  MUFU.RCP R5, R0 ;  /* 0x0000000000057308 */ /* 0x0000640000001000 */
.L_x_36:
[----:B------:R-:W-:Y:S05]  /*16f0*/  BSYNC.RECONVERGENT B2 ;  /* 0x0000000000027941 */ /* 0x000fea0003800200 */
.L_x_34:
[----:B------:R-:W-:Y:S01]  /*1700*/  HFMA2 R7, -RZ, RZ, 0, 0 ;  /* 0x00000000ff077431 */ /* 0x000fe200000001ff */
[----:B------:R-:W-:-:S04]  /*1710*/  MOV R6, R4 ;  /* 0x0000000400067202 */ /* 0x000fc80000000f00 */
[----:B01----:R-:W-:Y:S05]  /*1720*/  RET.REL.NODEC R6 `(_Z8sigmoid2PKfPfi) ;  /* 0xffffffe806347950 */ /* 0x003fea0003c3ffff */
.L_x_38:
[----:B------:R-:W-:-:S00]  /*1730*/  BRA `(.L_x_38) ;  /* 0xfffffffc00fc7947 */ /* 0x000fc0000383ffff */
[----:B------:R-:W-:-:S00]  /*1740*/  NOP ;  /* 0x0000000000007918 */ /* 0x000fc00000000000 */
        /* <DEDUP_REMOVED lines=11> */
.L_x_74:


//--------------------- .text._Z8sigmoid1PKfPfi   --------------------------
	.section	.text._Z8sigmoid1PKfPfi,"ax",@progbits
	.align	128
        .global         _Z8sigmoid1PKfPfi
        .type           _Z8sigmoid1PKfPfi,@function
        .size           _Z8sigmoid1PKfPfi,(.L_x_75 - _Z8sigmoid1PKfPfi)
        .other          _Z8sigmoid1PKfPfi,@"STO_CUDA_ENTRY STV_DEFAULT"
_Z8sigmoid1PKfPfi:
.text._Z8sigmoid1PKfPfi:
[----:B------:R-:W-:Y:S01]  /*0000*/  LDC R1, c[0x0][0x37c] ;  /* 0x0000df00ff017b82 */ /* 0x000fe20000000800 */
[----:B------:R-:W0:Y:S07]  /*0010*/  S2R R3, SR_TID.X ;  /* 0x0000000000037919 */ /* 0x000e2e0000002100 */
[----:B------:R-:W0:Y:S01]  /*0020*/  S2UR UR4, SR_CTAID.X ;  /* 0x00000000000479c3 */ /* 0x000e220000002500 */
[----:B------:R-:W1:Y:S07]  /*0030*/  LDCU UR5, c[0x0][0x390] ;  /* 0x00007200ff0577ac */ /* 0x000e6e0008000800 */
[----:B------:R-:W0:Y:S02]  /*0040*/  LDC R8, c[0x0][0x360] ;  /* 0x0000d800ff087b82 */ /* 0x000e240000000800 */
[----:B0-----:R-:W-:-:S05]  /*0050*/  IMAD R3, R8, UR4, R3 ;  /* 0x0000000408037c24 */ /* 0x001fca000f8e0203 */
[----:B-1----:R-:W-:-:S13]  /*0060*/  ISETP.GE.AND P0, PT, R3, UR5, PT ;  /* 0x0000000503007c0c */ /* 0x002fda000bf06270 */
[----:B------:R-:W-:Y:S05]  /*0070*/  @P0 EXIT ;  /* 0x000000000000094d */ /* 0x000fea0003800000 */
[----:B------:R-:W0:Y:S01]  /*0080*/  LDC.64 R4, c[0x0][0x380] ;  /* 0x0000e000ff047b82 */ /* 0x000e220000000a00 */
[----:B------:R-:W1:Y:S01]  /*0090*/  LDCU UR4, c[0x0][0x370] ;  /* 0x00006e00ff0477ac */ /* 0x000e620008000800 */
[----:B------:R-:W2:Y:S06]  /*00a0*/  LDCU.64 UR6, c[0x0][0x358] ;  /* 0x00006b00ff0677ac */ /* 0x000eac0008000a00 */
[----:B------:R-:W3:Y:S01]  /*00b0*/  LDC.64 R6, c[0x0][0x388] ;  /* 0x0000e200ff067b82 */ /* 0x000ee20000000a00 */
[----:B------:R-:W4:Y:S01]  /*00c0*/  LDCU UR5, c[0x0][0x390] ;  /* 0x00007200ff0577ac */ /* 0x000f220008000800 */
[----:B-1----:R-:W-:-:S07]  /*00d0*/  IMAD R8, R8, UR4, RZ ;  /* 0x0000000408087c24 */ /* 0x002fce000f8e02ff */
.L_x_42:
[----:B01----:R-:W-:-:S06]  /*00e0*/  IMAD.WIDE R10, R3, 0x4, R4 ;  /* 0x00000004030a7825 */ /* 0x003fcc00078e0204 */
[----:B--2---:R-:W2:Y:S01]  /*00f0*/  LDG.E R10, desc[UR6][R10.64] ;  /* 0x000000060a0a7981 */ /* 0x004ea2000c1e1900 */
[----:B------:R-:W-:Y:S01]  /*0100*/  IMAD.MOV.U32 R9, RZ, RZ, 0x3bbb989d ;  /* 0x3bbb989dff097424 */ /* 0x000fe200078e00ff */
[----:B------:R-:W-:Y:S01]  /*0110*/  BSSY.RECONVERGENT B0, `(.L_x_39) ;  /* 0x0000018000007945 */ /* 0x000fe20003800200 */
[----:B------:R-:W-:Y:S02]  /*0120*/  IMAD.MOV.U32 R13, RZ, RZ, 0x437c0000 ;  /* 0x437c0000ff0d7424 */ /* 0x000fe400078e00ff */
[----:B--2---:R-:W-:-:S04]  /*0130*/  FFMA.SAT R0, R10, -R9, 0.5 ;  /* 0x3f0000000a007423 */ /* 0x004fc80000002809 */
[----:B------:R-:W-:-:S04]  /*0140*/  FFMA.RM R0, R0, R13, 12582913 ;  /* 0x4b40000100007423 */ /* 0x000fc8000000400d */
[C---:B------:R-:W-:Y:S01]  /*0150*/  FADD R9, R0.reuse, -12583039 ;  /* 0xcb40007f00097421 */ /* 0x040fe20000000000 */
[----:B------:R-:W-:-:S03]  /*0160*/  SHF.L.U32 R0, R0, 0x17, RZ ;  /* 0x0000001700007819 */ /* 0x000fc600000006ff */
[----:B------:R-:W-:-:S04]  /*0170*/  FFMA R9, R10, -1.4426950216293334961, -R9 ;  /* 0xbfb8aa3b0a097823 */ /* 0x000fc80000000809 */
[----:B------:R-:W-:-:S04]  /*0180*/  FFMA R2, R10, -1.925963033500011079e-08, R9 ;  /* 0xb2a570600a027823 */ /* 0x000fc80000000009 */
[----:B------:R-:W0:Y:S02]  /*0190*/  MUFU.EX2 R9, R2 ;  /* 0x0000000200097308 */ /* 0x000e240000000800 */
[----:B0-----:R-:W-:Y:S01]  /*01a0*/  FFMA R12, R0, R9, 1 ;  /* 0x3f800000000c7423 */ /* 0x001fe20000000009 */
[----:B------:R-:W-:Y:S01]  /*01b0*/  IMAD.MOV.U32 R9, RZ, RZ, R3 ;  /* 0x000000ffff097224 */ /* 0x000fe200078e0003 */
[----:B------:R-:W-:Y:S02]  /*01c0*/  IADD3 R3, PT, PT, R8, R3, RZ ;  /* 0x0000000308037210 */ /* 0x000fe40007ffe0ff */
[----:B------:R-:W-:Y:S02]  /*01d0*/  VIADD R0, R12, 0x1800000 ;  /* 0x018000000c007836 */ /* 0x000fe40000000000 */
[----:B----4-:R-:W-:-:S03]  /*01e0*/  ISETP.GE.AND P3, PT, R3, UR5, PT ;  /* 0x0000000503007c0c */ /* 0x010fc6000bf66270 */
[----:B------:R-:W-:-:S04]  /*01f0*/  LOP3.LUT R0, R0, 0x7f800000, RZ, 0xc0, !PT ;  /* 0x7f80000000007812 */ /* 0x000fc800078ec0ff */
[----:B------:R-:W-:-:S13]  /*0200*/  ISETP.GT.U32.AND P0, PT, R0, 0x1ffffff, PT ;  /* 0x01ffffff0000780c */ /* 0x000fda0003f04070 */
[----:B------:R-:W-:Y:S05]  /*0210*/  @P0 BRA `(.L_x_40) ;  /* 0x00000000000c0947 */ /* 0x000fea0003800000 */
[----:B------:R-:W-:-:S07]  /*0220*/  MOV R10, 0x240 ;  /* 0x00000240000a7802 */ /* 0x000fce0000000f00 */
[----:B---3--:R-:W-:Y:S05]  /*0230*/  CALL.REL.NOINC `($__internal_1_$__cuda_sm20_rcp_rn_f32_slowpath) ;  /* 0x0000000000287944 */ /* 0x008fea0003c00000 */
[----:B------:R-:W-:Y:S05]  /*0240*/  BRA `(.L_x_41) ;  /* 0x0000000000107947 */ /* 0x000fea0003800000 */
.L_x_40:
[----:B------:R-:W0:Y:S02]  /*0250*/  MUFU.RCP R13, R12 ;  /* 0x0000000c000d7308 */ /* 0x000e240000001000 */
[----:B0-----:R-:W-:-:S04]  /*0260*/  FFMA R0, R12, R13, -1 ;  /* 0xbf8000000c007423 */ /* 0x001fc8000000000d */
[----:B------:R-:W-:-:S04]  /*0270*/  FADD.FTZ R0, -R0, -RZ ;  /* 0x800000ff00007221 */ /* 0x000fc80000010100 */
[----:B------:R-:W-:-:S07]  /*0280*/  FFMA R13, R13, R0, R13 ;  /* 0x000000000d0d7223 */ /* 0x000fce000000000d */
.L_x_41:
[----:B------:R-:W-:Y:S05]  /*0290*/  BSYNC.RECONVERGENT B0 ;  /* 0x0000000000007941 */ /* 0x000fea0003800200 */
.L_x_39:
[----:B---3--:R-:W-:-:S05]  /*02a0*/  IMAD.WIDE R10, R9, 0x4, R6 ;  /* 0x00000004090a7825 */ /* 0x008fca00078e0206 */
[----:B------:R1:W-:Y:S01]  /*02b0*/  STG.E desc[UR6][R10.64], R13 ;  /* 0x0000000d0a007986 */ /* 0x0003e2000c101906 */
[----:B------:R-:W-:Y:S05]  /*02c0*/  @!P3 BRA `(.L_x_42) ;  /* 0xfffffffc0084b947 */ /* 0x000fea000383ffff */
[----:B------:R-:W-:Y:S05]  /*02d0*/  EXIT ;  /* 0x000000000000794d */ /* 0x000fea0003800000 */
        .weak           $__internal_1_$__cuda_sm20_rcp_rn_f32_slowpath
        .type           $__internal_1_$__cuda_sm20_rcp_rn_f32_slowpath,@function
        .size           $__internal_1_$__cuda_sm20_rcp_rn_f32_slowpath,(.L_x_75 - $__internal_1_$__cuda_sm20_rcp_rn_f32_slowpath)
$__internal_1_$__cuda_sm20_rcp_rn_f32_slowpath:
[----:B------:R-:W-:Y:S01]  /*02e0*/  IMAD.SHL.U32 R0, R12, 0x2, RZ ;  /* 0x000000020c007824 */ /* 0x000fe200078e00ff */
[----:B------:R-:W-:Y:S04]  /*02f0*/  BSSY.RECONVERGENT B1, `(.L_x_43) ;  /* 0x0000031000017945 */ /* 0x000fe80003800200 */
[----:B------:R-:W-:Y:S02]  /*0300*/  SHF.R.U32.HI R15, RZ, 0x18, R0 ;  /* 0x00000018ff0f7819 */ /* 0x000fe40000011600 */
[----:B------:R-:W-:Y:S02]  /*0310*/  MOV R0, R12 ;  /* 0x0000000c00007202 */ /* 0x000fe40000000f00 */
[----:B------:R-:W-:-:S13]  /*0320*/  ISETP.NE.U32.AND P0, PT, R15, RZ, PT ;  /* 0x000000ff0f00720c */ /* 0x000fda0003f05070 */
[----:B------:R-:W-:Y:S05]  /*0330*/  @P0 BRA `(.L_x_44) ;  /* 0x0000000000280947 */ /* 0x000fea0003800000 */
[----:B------:R-:W-:-:S05]  /*0340*/  IMAD.SHL.U32 R2, R0, 0x2, RZ ;  /* 0x0000000200027824 */ /* 0x000fca00078e00ff */
        /* <DEDUP_REMOVED lines=9> */
.L_x_44:
        /* <DEDUP_REMOVED lines=21> */
[----:B------:R-:W-:-:S04]  /*0530*/  LOP3.LUT P2, RZ, R14, 0x2, RZ, 0xc0, !PT ;  /* 0x000000020eff7812 */ /* 0x000fc8000784c0ff */
[----:B------:R-:W-:Y:S02]  /*0540*/  PLOP3.LUT P0, PT, P0, P1, P2, 0xe0, 0x0 ;  /* 0x000000000000781c */ /* 0x000fe40000703c20 */
[----:B------:R-:W-:Y:S02]  /*0550*/  LOP3.LUT P1, RZ, R0, 0x7fffff, RZ, 0xc0, !PT ;  /* 0x007fffff00ff7812 */ /* 0x000fe4000782c0ff */
[----:B------:R-:W-:-:S05]  /*0560*/  SEL R2, RZ, 0x1, !P0 ;  /* 0x00000001ff027807 */ /* 0x000fca0004000000 */
[----:B------:R-:W-:-:S05]  /*0570*/  IMAD.MOV R2, RZ, RZ, -R2 ;  /* 0x000000ffff027224 */ /* 0x000fca00078e0a02 */
[----:B------:R-:W-:Y:S02]  /*0580*/  ISETP.GE.AND P0, PT, R2, RZ, PT ;  /* 0x000000ff0200720c */ /* 0x000fe40003f06270 */
[----:B------:R-:W-:-:S04]  /*0590*/  IADD3 R2, PT, PT, R15, -0xfc, RZ ;  /* 0xffffff040f027810 */ /* 0x000fc80007ffe0ff */
[----:B------:R-:W-:-:S07]  /*05a0*/  SHF.R.U32.HI R11, RZ, R2, R11 ;  /* 0x00000002ff0b7219 */ /* 0x000fce000001160b */
[----:B------:R-:W-:-:S05]  /*05b0*/  @!P0 VIADD R11, R11, 0x1 ;  /* 0x000000010b0b8836 */ /* 0x000fca0000000000 */
[----:B------:R-:W-:-:S04]  /*05c0*/  @!P1 SHF.L.U32 R11, R11, 0x1, RZ ;  /* 0x000000010b0b9819 */ /* 0x000fc800000006ff */
[----:B------:R-:W-:Y:S01]  /*05d0*/  LOP3.LUT R11, R11, 0x80000000, R0, 0xf8, !PT ;  /* 0x800000000b0b7812 */ /* 0x000fe200078ef800 */
[----:B------:R-:W-:Y:S06]  /*05e0*/  BRA `(.L_x_45) ;  /* 0x0000000000047947 */ /* 0x000fec0003800000 */
.L_x_46:
[----:B------:R0:W1:Y:S02]  /*05f0*/  MUFU.RCP R11, R0 ;  /* 0x00000000000b7308 */ /* 0x0000640000001000 */
.L_x_45:
[----:B------:R-:W-:Y:S05]  /*0600*/  BSYNC.RECONVERGENT B1 ;  /* 0x0000000000017941 */ /* 0x000fea0003800200 */
.L_x_43:
[----:B-1----:R-:W-:Y:S02]  /*0610*/  IMAD.MOV.U32 R13, RZ, RZ, R11 ;  /* 0x000000ffff0d7224 */ /* 0x002fe400078e000b */
[----:B------:R-:W-:-:S04]  /*0620*/  HFMA2 R11, -RZ, RZ, 0, 0 ;  /* 0x00000000ff0b7431 */ /* 0x000fc800000001ff */
[----:B0-----:R-:W-:Y:S05]  /*0630*/  RET.REL.NODEC R10 `(_Z8sigmoid1PKfPfi) ;  /* 0xfffffff80a707950 */ /* 0x001fea0003c3ffff */
.L_x_47:
        /* <DEDUP_REMOVED lines=12> */
.L_x_75:


//--------------------- .text._Z7sigmoidPKfPfi    --------------------------
	.section	.text._Z7sigmoidPKfPfi,"ax",@progbits
	.align	128
        .global         _Z7sigmoidPKfPfi
        .type           _Z7sigmoidPKfPfi,@function
        .size           _Z7sigmoidPKfPfi,(.L_x_76 - _Z7sigmoidPKfPfi)
        .other          _Z7sigmoidPKfPfi,@"STO_CUDA_ENTRY STV_DEFAULT"
_Z7sigmoidPKfPfi:
.text._Z7sigmoidPKfPfi:
[----:B------:R-:W-:Y:S01]  /*0000*/  LDC R1, c[0x0][0x37c] ;  /* 0x0000df00ff017b82 */ /* 0x000fe20000000800 */
[----:B------:R-:W0:Y:S07]  /*0010*/  S2R R2, SR_TID.X ;  /* 0x0000000000027919 */ /* 0x000e2e0000002100 */
[----:B------:R-:W0:Y:S01]  /*0020*/  S2UR UR4, SR_CTAID.X ;  /* 0x00000000000479c3 */ /* 0x000e220000002500 */
[----:B------:R-:W1:Y:S07]  /*0030*/  LDCU UR6, c[0x0][0x390] ;  /* 0x00007200ff0677ac */ /* 0x000e6e0008000800 */
[----:B------:R-:W0:Y:S01]  /*0040*/  LDC R3, c[0x0][0x360] ;  /* 0x0000d800ff037b82 */ /* 0x000e220000000800 */
[----:B------:R-:W2:Y:S01]  /*0050*/  LDCU UR5, c[0x0][0x370] ;  /* 0x00006e00ff0577ac */ /* 0x000ea20008000800 */
[----:B0-----:R-:W-:-:S02]  /*0060*/  IMAD R2, R3, UR4, R2 ;  /* 0x0000000403027c24 */ /* 0x001fc4000f8e0202 */
[----:B--2---:R-:W-:-:S03]  /*0070*/  IMAD R3, R3, UR5, RZ ;  /* 0x0000000503037c24 */ /* 0x004fc6000f8e02ff */
[----:B-1----:R-:W-:-:S13]  /*0080*/  ISETP.GE.AND P0, PT, R2, UR6, PT ;  /* 0x0000000602007c0c */ /* 0x002fda000bf06270 */
[----:B------:R-:W-:Y:S05]  /*0090*/  @P0 EXIT ;  /* 0x000000000000094d */ /* 0x000fea0003800000 */
[----:B------:R-:W0:Y:S01]  /*00a0*/  I2F.U32.RP R6, R3 ;  /* 0x0000000300067306 */ /* 0x000e220000209000 */
[C---:B------:R-:W-:Y:S01]  /*00b0*/  IMAD.IADD R0, R3.reuse, 0x1, R2 ;  /* 0x0000000103007824 */ /* 0x040fe200078e0202 */
[----:B------:R-:W-:Y:S01]  /*00c0*/  IADD3 R9, PT, PT, RZ, -R3, RZ ;  /* 0x80000003ff097210 */ /* 0x000fe20007ffe0ff */
[----:B------:R-:W1:Y:S01]  /*00d0*/  LDCU.64 UR4, c[0x0][0x358] ;  /* 0x00006b00ff0477ac */ /* 0x000e620008000a00 */
[----:B------:R-:W-:Y:S01]  /*00e0*/  ISETP.NE.U32.AND P2, PT, R3, RZ, PT ;  /* 0x000000ff0300720c */ /* 0x000fe20003f45070 */
[----:B------:R-:W-:Y:S01]  /*00f0*/  BSSY.RECONVERGENT B0, `(.L_x_48) ;  /* 0x000003d000007945 */ /* 0x000fe20003800200 */
[C---:B------:R-:W-:Y:S02]  /*0100*/  ISETP.GE.AND P0, PT, R0.reuse, UR6, PT ;  /* 0x0000000600007c0c */ /* 0x040fe4000bf06270 */
[----:B------:R-:W-:Y:S02]  /*0110*/  VIMNMX R7, PT, PT, R0, UR6, !PT ;  /* 0x0000000600077c48 */ /* 0x000fe4000ffe0100 */
[----:B------:R-:W-:-:S04]  /*0120*/  SEL R18, RZ, 0x1, P0 ;  /* 0x00000001ff127807 */ /* 0x000fc80000000000 */
[----:B------:R-:W-:Y:S01]  /*0130*/  IADD3 R0, PT, PT, R7, -R0, -R18 ;  /* 0x8000000007007210 */ /* 0x000fe20007ffe812 */
[----:B0-----:R-:W0:Y:S02]  /*0140*/  MUFU.RCP R6, R6 ;  /* 0x0000000600067308 */ /* 0x001e240000001000 */
[----:B0-----:R-:W-:-:S06]  /*0150*/  IADD3 R4, PT, PT, R6, 0xffffffe, RZ ;  /* 0x0ffffffe06047810 */ /* 0x001fcc0007ffe0ff */
[----:B------:R0:W2:Y:S02]  /*0160*/  F2I.FTZ.U32.TRUNC.NTZ R5, R4 ;  /* 0x0000000400057305 */ /* 0x0000a4000021f000 */
[----:B0-----:R-:W-:Y:S02]  /*0170*/  HFMA2 R4, -RZ, RZ, 0, 0 ;  /* 0x00000000ff047431 */ /* 0x001fe400000001ff */
[----:B--2---:R-:W-:-:S04]  /*0180*/  IMAD R9, R9, R5, RZ ;  /* 0x0000000509097224 */ /* 0x004fc800078e02ff */
[----:B------:R-:W-:-:S06]  /*0190*/  IMAD.HI.U32 R5, R5, R9, R4 ;  /* 0x0000000905057227 */ /* 0x000fcc00078e0004 */
[----:B------:R-:W-:-:S05]  /*01a0*/  IMAD.HI.U32 R5, R5, R0, RZ ;  /* 0x0000000005057227 */ /* 0x000fca00078e00ff */
[----:B------:R-:W-:-:S05]  /*01b0*/  IADD3 R4, PT, PT, -R5, RZ, RZ ;  /* 0x000000ff05047210 */ /* 0x000fca0007ffe1ff */
[----:B------:R-:W-:-:S05]  /*01c0*/  IMAD R0, R3, R4, R0 ;  /* 0x0000000403007224 */ /* 0x000fca00078e0200 */
[----:B------:R-:W-:-:S13]  /*01d0*/  ISETP.GE.U32.AND P0, PT, R0, R3, PT ;  /* 0x000000030000720c */ /* 0x000fda0003f06070 */
[----:B------:R-:W-:Y:S01]  /*01e0*/  @P0 IMAD.IADD R0, R0, 0x1, -R3 ;  /* 0x0000000100000824 */ /* 0x000fe200078e0a03 */
[----:B------:R-:W-:-:S04]  /*01f0*/  @P0 IADD3 R5, PT, PT, R5, 0x1, RZ ;  /* 0x0000000105050810 */ /* 0x000fc80007ffe0ff */
[----:B------:R-:W-:-:S13]  /*0200*/  ISETP.GE.U32.AND P1, PT, R0, R3, PT ;  /* 0x000000030000720c */ /* 0x000fda0003f26070 */
[----:B------:R-:W-:Y:S02]  /*0210*/  @P1 IADD3 R5, PT, PT, R5, 0x1, RZ ;  /* 0x0000000105051810 */ /* 0x000fe40007ffe0ff */
[----:B------:R-:W-:-:S05]  /*0220*/  @!P2 LOP3.LUT R5, RZ, R3, RZ, 0x33, !PT ;  /* 0x00000003ff05a212 */ /* 0x000fca00078e33ff */
[----:B------:R-:W-:-:S05]  /*0230*/  IMAD.IADD R18, R18, 0x1, R5 ;  /* 0x0000000112127824 */ /* 0x000fca00078e0205 */
[----:B------:R-:W-:-:S04]  /*0240*/  LOP3.LUT R0, R18, 0x3, RZ, 0xc0, !PT ;  /* 0x0000000312007812 */ /* 0x000fc800078ec0ff */
[----:B------:R-:W-:-:S13]  /*0250*/  ISETP.NE.AND P0, PT, R0, 0x3, PT ;  /* 0x000000030000780c */ /* 0x000fda0003f05270 */
[----:B-1----:R-:W-:Y:S05]  /*0260*/  @!P0 BRA `(.L_x_49) ;  /* 0x0000000000948947 */ /* 0x002fea0003800000 */
[----:B------:R-:W0:Y:S01]  /*0270*/  LDC.64 R12, c[0x0][0x380] ;  /* 0x0000e000ff0c7b82 */ /* 0x000e220000000a00 */
[----:B------:R-:W-:-:S04]  /*0280*/  IADD3 R0, PT, PT, R18, 0x1, RZ ;  /* 0x0000000112007810 */ /* 0x000fc80007ffe0ff */
[----:B------:R-:W-:-:S03]  /*0290*/  LOP3.LUT R0, R0, 0x3, RZ, 0xc0, !PT ;  /* 0x0000000300007812 */ /* 0x000fc600078ec0ff */
[----:B------:R-:W1:Y:S01]  /*02a0*/  LDC.64 R16, c[0x0][0x388] ;  /* 0x0000e200ff107b82 */ /* 0x000e620000000a00 */
[----:B------:R-:W-:-:S07]  /*02b0*/  IADD3 R19, PT, PT, -R0, RZ, RZ ;  /* 0x000000ff00137210 */ /* 0x000fce0007ffe1ff */
.L_x_53:
[----:B0-----:R-:W-:-:S06]  /*02c0*/  IMAD.WIDE R4, R2, 0x4, R12 ;  /* 0x0000000402047825 */ /* 0x001fcc00078e020c */
[----:B--2---:R-:W2:Y:S01]  /*02d0*/  LDG.E R4, desc[UR4][R4.64] ;  /* 0x0000000404047981 */ /* 0x004ea2000c1e1900 */
[----:B------:R-:W-:Y:S01]  /*02e0*/  IMAD.MOV.U32 R7, RZ, RZ, 0x3bbb989d ;  /* 0x3bbb989dff077424 */ /* 0x000fe200078e00ff */
        /* <DEDUP_REMOVED lines=19> */
[----:B------:R-:W-:Y:S05]  /*0420*/  CALL.REL.NOINC `($__internal_2_$__cuda_sm20_rcp_rn_f32_slowpath) ;  /* 0x00000008000c7944 */ /* 0x000fea0003c00000 */
[----:B------:R-:W-:Y:S05]  /*0430*/  BRA `(.L_x_52) ;  /* 0x0000000000107947 */ /* 0x000fea0003800000 */
.L_x_51:
[----:B------:R-:W0:Y:S02]  /*0440*/  MUFU.RCP R7, R6 ;  /* 0x0000000600077308 */ /* 0x000e240000001000 */
[----:B0-----:R-:W-:-:S04]  /*0450*/  FFMA R0, R6, R7, -1 ;  /* 0xbf80000006007423 */ /* 0x001fc80000000007 */
[----:B------:R-:W-:-:S04]  /*0460*/  FADD.FTZ R0, -R0, -RZ ;  /* 0x800000ff00007221 */ /* 0x000fc80000010100 */
[----:B------:R-:W-:-:S07]  /*0470*/  FFMA R7, R7, R0, R7 ;  /* 0x0000000007077223 */ /* 0x000fce0000000007 */
.L_x_52:
[----:B------:R-:W-:Y:S05]  /*0480*/  BSYNC.RECONVERGENT B1 ;  /* 0x0000000000017941 */ /* 0x000fea0003800200 */
.L_x_50:
[----:B------:R2:W-:Y:S01]  /*0490*/  STG.E desc[UR4][R14.64], R7 ;  /* 0x000000070e007986 */ /* 0x0005e2000c101904 */
[----:B------:R-:W-:Y:S01]  /*04a0*/  IMAD.IADD R2, R3, 0x1, R2 ;  /* 0x0000000103027824 */ /* 0x000fe200078e0202 */
[----:B------:R-:W-:Y:S06]  /*04b0*/  @P3 BRA `(.L_x_53) ;  /* 0xfffffffc00803947 */ /* 0x000fec000383ffff */
.L_x_49:
[----:B------:R-:W-:Y:S05]  /*04c0*/  BSYNC.RECONVERGENT B0 ;  /* 0x0000000000007941 */ /* 0x000fea0003800200 */
.L_x_48:
[----:B------:R-:W0:Y:S01]  /*04d0*/  LDC.64 R16, c[0x0][0x380] ;  /* 0x0000e000ff107b82 */ /* 0x000e220000000a00 */
[----:B------:R-:W-:Y:S01]  /*04e0*/  ISETP.GE.U32.AND P0, PT, R18, 0x3, PT ;  /* 0x000000031200780c */ /* 0x000fe20003f06070 */
[----:B------:R-:W1:Y:S06]  /*04f0*/  LDCU UR6, c[0x0][0x390] ;  /* 0x00007200ff0677ac */ /* 0x000e6c0008000800 */
[----:B--2---:R-:W2:Y:S06]  /*0500*/  LDC.64 R14, c[0x0][0x388] ;  /* 0x0000e200ff0e7b82 */ /* 0x004eac0000000a00 */
[----:B-1----:R-:W-:Y:S05]  /*0510*/  @!P0 EXIT ;  /* 0x000000000000894d */ /* 0x002fea0003800000 */
.L_x_66:
[----:B0-----:R-:W-:-:S05]  /*0520*/  IMAD.WIDE R18, R2, 0x4, R16 ;  /* 0x0000000402127825 */ /* 0x001fca00078e0210 */
[----:B------:R-:W3:Y:S01]  /*0530*/  LDG.E R0, desc[UR4][R18.64] ;  /* 0x0000000412007981 */ /* 0x000ee2000c1e1900 */
[----:B------:R-:W-:Y:S01]  /*0540*/  HFMA2 R5, -RZ, RZ, 0.96630859375, -0.0022525787353515625 ;  /* 0x3bbb989dff057431 */ /* 0x000fe200000001ff */
[----:B------:R-:W-:Y:S01]  /*0550*/  MOV R7, 0x437c0000 ;  /* 0x437c000000077802 */ /* 0x000fe20000000f00 */
[----:B------:R-:W-:Y:S03]  /*0560*/  BSSY.RECONVERGENT B0, `(.L_x_54) ;  /* 0x0000015000007945 */ /* 0x000fe60003800200 */
[----:B---3--:R-:W-:-:S04]  /*0570*/  FFMA.SAT R4, R0, -R5, 0.5 ;  /* 0x3f00000000047423 */ /* 0x008fc80000002805 */
        /* <DEDUP_REMOVED lines=13> */
[----:B--2---:R-:W-:Y:S05]  /*0650*/  CALL.REL.NOINC `($__internal_2_$__cuda_sm20_rcp_rn_f32_slowpath) ;  /* 0x0000000400807944 */ /* 0x004fea0003c00000 */
[----:B------:R-:W-:Y:S05]  /*0660*/  BRA `(.L_x_56) ;  /* 0x0000000000107947 */ /* 0x000fea0003800000 */
.L_x_55:
[----:B------:R-:W0:Y:S02]  /*0670*/  MUFU.RCP R7, R4 ;  /* 0x0000000400077308 */ /* 0x000e240000001000 */
[----:B0-----:R-:W-:-:S04]  /*0680*/  FFMA R0, R4, R7, -1 ;  /* 0xbf80000004007423 */ /* 0x001fc80000000007 */
[----:B------:R-:W-:-:S04]  /*0690*/  FADD.FTZ R0, -R0, -RZ ;  /* 0x800000ff00007221 */ /* 0x000fc80000010100 */
[----:B------:R-:W-:-:S07]  /*06a0*/  FFMA R7, R7, R0, R7 ;  /* 0x0000000007077223 */ /* 0x000fce0000000007 */
.L_x_56:
[----:B------:R-:W-:Y:S05]  /*06b0*/  BSYNC.RECONVERGENT B0 ;  /* 0x0000000000007941 */ /* 0x000fea0003800200 */
.L_x_54:
[----:B--2---:R-:W-:-:S04]  /*06c0*/  IMAD.WIDE R12, R2, 0x4, R14 ;  /* 0x00000004020c7825 */ /* 0x004fc800078e020e */
[----:B------:R-:W-:Y:S01]  /*06d0*/  IMAD.WIDE R18, R3, 0x4, R18 ;  /* 0x0000000403127825 */ /* 0x000fe200078e0212 */
[----:B------:R0:W-:Y:S04]  /*06e0*/  STG.E desc[UR4][R12.64], R7 ;  /* 0x000000070c007986 */ /* 0x0001e8000c101904 */
[----:B------:R-:W2:Y:S01]  /*06f0*/  LDG.E R0, desc[UR4][R18.64] ;  /* 0x0000000412007981 */ /* 0x000ea2000c1e1900 */
[----:B------:R-:W-:Y:S02]  /*0700*/  HFMA2 R9, -RZ, RZ, 3.7421875, 0 ;  /* 0x437c0000ff097431 */ /* 0x000fe400000001ff */
        /* <DEDUP_REMOVED lines=16> */
[----:B------:R-:W-:Y:S05]  /*0810*/  CALL.REL.NOINC `($__internal_2_$__cuda_sm20_rcp_rn_f32_slowpath) ;  /* 0x0000000400107944 */ /* 0x000fea0003c00000 */
[----:B------:R-:W-:Y:S05]  /*0820*/  BRA `(.L_x_59) ;  /* 0x0000000000107947 */ /* 0x000fea0003800000 */
.L_x_58:
[----:B------:R-:W0:Y:S02]  /*0830*/  MUFU.RCP R7, R4 ;  /* 0x0000000400077308 */ /* 0x000e240000001000 */
[----:B0-----:R-:W-:-:S04]  /*0840*/  FFMA R0, R4, R7, -1 ;  /* 0xbf80000004007423 */ /* 0x001fc80000000007 */
[----:B------:R-:W-:-:S04]  /*0850*/  FADD.FTZ R0, -R0, -RZ ;  /* 0x800000ff00007221 */ /* 0x000fc80000010100 */
[----:B------:R-:W-:-:S07]  /*0860*/  FFMA R7, R7, R0, R7 ;  /* 0x0000000007077223 */ /* 0x000fce0000000007 */
.L_x_59:
[----:B------:R-:W-:Y:S05]  /*0870*/  BSYNC.RECONVERGENT B0 ;  /* 0x0000000000007941 */ /* 0x000fea0003800200 */
.L_x_57:
[----:B------:R-:W-:-:S04]  /*0880*/  IMAD.WIDE R12, R3, 0x4, R12 ;  /* 0x00000004030c7825 */ /* 0x000fc800078e020c */
[----:B------:R-:W-:Y:S01]  /*0890*/  IMAD.WIDE R18, R3, 0x4, R18 ;  /* 0x0000000403127825 */ /* 0x000fe200078e0212 */
[----:B------:R0:W-:Y:S04]  /*08a0*/  STG.E desc[UR4][R12.64], R7 ;  /* 0x000000070c007986 */ /* 0x0001e8000c101904 */
        /* <DEDUP_REMOVED lines=16> */
[----:B------:R-:W-:Y:S01]  /*09b0*/  IMAD.MOV.U32 R0, RZ, RZ, R4 ;  /* 0x000000ffff007224 */ /* 0x000fe200078e0004 */
[----:B------:R-:W-:-:S07]  /*09c0*/  MOV R4, 0x9e0 ;  /* 0x000009e000047802 */ /* 0x000fce0000000f00 */
[----:B------:R-:W-:Y:S05]  /*09d0*/  CALL.REL.NOINC `($__internal_2_$__cuda_sm20_rcp_rn_f32_slowpath) ;  /* 0x0000000000a07944 */ /* 0x000fea0003c00000 */
[----:B------:R-:W-:Y:S05]  /*09e0*/  BRA `(.L_x_62) ;  /* 0x0000000000107947 */ /* 0x000fea0003800000 */
.L_x_61:
[----:B------:R-:W0:Y:S02]  /*09f0*/  MUFU.RCP R7, R4 ;  /* 0x0000000400077308 */ /* 0x000e240000001000 */
[----:B0-----:R-:W-:-:S04]  /*0a00*/  FFMA R0, R4, R7, -1 ;  /* 0xbf80000004007423 */ /* 0x001fc80000000007 */
[----:B------:R-:W-:-:S04]  /*0a10*/  FADD.FTZ R0, -R0, -RZ ;  /* 0x800000ff00007221 */ /* 0x000fc80000010100 */
[----:B------:R-:W-:-:S07]  /*0a20*/  FFMA R7, R7, R0, R7 ;  /* 0x0000000007077223 */ /* 0x000fce0000000007 */
.L_x_62:
[----:B------:R-:W-:Y:S05]  /*0a30*/  BSYNC.RECONVERGENT B0 ;  /* 0x0000000000007941 */ /* 0x000fea0003800200 */
.L_x_60:
[----:B------:R-:W-:-:S04]  /*0a40*/  IMAD.WIDE R12, R3, 0x4, R12 ;  /* 0x00000004030c7825 */ /* 0x000fc800078e020c */
[----:B------:R-:W-:Y:S01]  /*0a50*/  IMAD.WIDE R18, R3, 0x4, R18 ;  /* 0x0000000403127825 */ /* 0x000fe200078e0212 */
[----:B------:R0:W-:Y:S05]  /*0a60*/  STG.E desc[UR4][R12.64], R7 ;  /* 0x000000070c007986 */ /* 0x0001ea000c101904 */
[----:B------:R-:W2:Y:S01]  /*0a70*/  LDG.E R18, desc[UR4][R18.64] ;  /* 0x0000000412127981 */ /* 0x000ea2000c1e1900 */
[----:B------:R-:W-:Y:S01]  /*0a80*/  HFMA2 R5, -RZ, RZ, 0.96630859375, -0.0022525787353515625 ;  /* 0x3bbb989dff057431 */ /* 0x000fe200000001ff */
[----:B------:R-:W-:Y:S01]  /*0a90*/  MOV R9, 0x437c0000 ;  /* 0x437c000000097802 */ /* 0x000fe20000000f00 */
[----:B------:R-:W-:Y:S03]  /*0aa0*/  BSSY.RECONVERGENT B0, `(.L_x_63) ;  /* 0x0000015000007945 */ /* 0x000fe60003800200 */
[----:B--2---:R-:W-:-:S04]  /*0ab0*/  FFMA.SAT R0, R18, -R5, 0.5 ;  /* 0x3f00000012007423 */ /* 0x004fc80000002805 */
[----:B------:R-:W-:-:S04]  /*0ac0*/  FFMA.RM R0, R0, R9, 12582913 ;  /* 0x4b40000100007423 */ /* 0x000fc80000004009 */
[C---:B------:R-:W-:Y:S01]  /*0ad0*/  FADD R5, R0.reuse, -12583039 ;  /* 0xcb40007f00057421 */ /* 0x040fe20000000000 */
[----:B------:R-:W-:-:S03]  /*0ae0*/  IMAD.SHL.U32 R0, R0, 0x800000, RZ ;  /* 0x0080000000007824 */ /* 0x000fc600078e00ff */
        /* <DEDUP_REMOVED lines=10> */
[----:B------:R-:W-:Y:S05]  /*0b90*/  CALL.REL.NOINC `($__internal_2_$__cuda_sm20_rcp_rn_f32_slowpath) ;  /* 0x0000000000307944 */ /* 0x000fea0003c00000 */
[----:B------:R-:W-:Y:S05]  /*0ba0*/  BRA `(.L_x_65) ;  /* 0x0000000000107947 */ /* 0x000fea0003800000 */
.L_x_64:
[----:B------:R-:W0:Y:S02]  /*0bb0*/  MUFU.RCP R7, R4 ;  /* 0x0000000400077308 */ /* 0x000e240000001000 */
[----:B0-----:R-:W-:-:S04]  /*0bc0*/  FFMA R0, R4, R7, -1 ;  /* 0xbf80000004007423 */ /* 0x001fc80000000007 */
[----:B------:R-:W-:-:S04]  /*0bd0*/  FADD.FTZ R0, -R0, -RZ ;  /* 0x800000ff00007221 */ /* 0x000fc80000010100 */
[----:B------:R-:W-:-:S07]  /*0be0*/  FFMA R7, R7, R0, R7 ;  /* 0x0000000007077223 */ /* 0x000fce0000000007 */
.L_x_65:
[----:B------:R-:W-:Y:S05]  /*0bf0*/  BSYNC.RECONVERGENT B0 ;  /* 0x0000000000007941 */ /* 0x000fea0003800200 */
.L_x_63:
[----:B------:R-:W-:-:S04]  /*0c00*/  IMAD.WIDE R12, R3, 0x4, R12 ;  /* 0x00000004030c7825 */ /* 0x000fc800078e020c */
[----:B------:R-:W-:Y:S01]  /*0c10*/  IMAD R2, R3, 0x4, R2 ;  /* 0x0000000403027824 */ /* 0x000fe200078e0202 */
[----:B------:R1:W-:Y:S04]  /*0c20*/  STG.E desc[UR4][R12.64], R7 ;  /* 0x000000070c007986 */ /* 0x0003e8000c101904 */
[----:B------:R-:W-:-:S13]  /*0c30*/  ISETP.GE.AND P0, PT, R2, UR6, PT ;  /* 0x0000000602007c0c */ /* 0x000fda000bf06270 */
[----:B-1----:R-:W-:Y:S05]  /*0c40*/  @!P0 BRA `(.L_x_66) ;  /* 0xfffffff800348947 */ /* 0x002fea000383ffff */
[----:B------:R-:W-:Y:S05]  /*0c50*/  EXIT ;  /* 0x000000000000794d */ /* 0x000fea0003800000 */
        .weak           $__internal_2_$__cuda_sm20_rcp_rn_f32_slowpath
        .type           $__internal_2_$__cuda_sm20_rcp_rn_f32_slowpath,@function
        .size           $__internal_2_$__cuda_sm20_rcp_rn_f32_slowpath,(.L_x_76 - $__internal_2_$__cuda_sm20_rcp_rn_f32_slowpath)
$__internal_2_$__cuda_sm20_rcp_rn_f32_slowpath:
        /* <DEDUP_REMOVED lines=15> */
.L_x_68:
[----:B------:R-:W-:-:S05]  /*0d50*/  VIADD R6, R5, 0xffffff03 ;  /* 0xffffff0305067836 */ /* 0x000fca0000000000 */
[----:B------:R-:W-:-:S13]  /*0d60*/  ISETP.GT.U32.AND P0, PT, R6, 0x1, PT ;  /* 0x000000010600780c */ /* 0x000fda0003f04070 */
[----:B------:R-:W-:Y:S05]  /*0d70*/  @P0 BRA `(.L_x_70) ;  /* 0x0000000000780947 */ /* 0x000fea0003800000 */
[----:B------:R-:W-:Y:S01]  /*0d80*/  LOP3.LUT R21, R0, 0x7fffff, RZ, 0xc0, !PT ;  /* 0x007fffff00157812 */ /* 0x000fe200078ec0ff */
[----:B------:R-:W-:Y:S02]  /*0d90*/  HFMA2 R9, -RZ, RZ, 0, 1.78813934326171875e-07 ;  /* 0x00000003ff097431 */ /* 0x000fe400000001ff */
[----:B------:R-:W-:Y:S01]  /*0da0*/  VIADD R5, R5, 0xffffff04 ;  /* 0xffffff0405057836 */ /* 0x000fe20000000000 */
[----:B------:R-:W-:-:S04]  /*0db0*/  LOP3.LUT R21, R21, 0x3f800000, RZ, 0xfc, !PT ;  /* 0x3f80000015157812 */ /* 0x000fc800078efcff */
[----:B------:R-:W0:Y:S01]  /*0dc0*/  MUFU.RCP R8, R21 ;  /* 0x0000001500087308 */ /* 0x000e220000001000 */
[----:B------:R-:W-:Y:S01]  /*0dd0*/  SHF.L.U32 R9, R9, R6, RZ ;  /* 0x0000000609097219 */ /* 0x000fe200000006ff */
        /* <DEDUP_REMOVED lines=11> */
[--C-:B------:R-:W-:Y:S02]  /*0e90*/  LOP3.LUT P1, RZ, R7, R6, R10.reuse, 0xf8, !PT ;  /* 0x0000000607ff7212 */ /* 0x100fe4000782f80a */
[C---:B------:R-:W-:Y:S02]  /*0ea0*/  LOP3.LUT P0, RZ, R9.reuse, 0x1, RZ, 0xc0, !PT ;  /* 0x0000000109ff7812 */ /* 0x040fe4000780c0ff */
[----:B------:R-:W-:Y:S02]  /*0eb0*/  LOP3.LUT P2, RZ, R9, 0x2, RZ, 0xc0, !PT ;  /* 0x0000000209ff7812 */ /* 0x000fe4000784c0ff */
[----:B------:R-:W-:Y:S02]  /*0ec0*/  SHF.R.U32.HI R5, RZ, R5, R10 ;  /* 0x00000005ff057219 */ /* 0x000fe4000001160a */
[----:B------:R-:W-:-:S02]  /*0ed0*/  PLOP3.LUT P0, PT, P0, P1, P2, 0xe0, 0x0 ;  /* 0x000000000000781c */ /* 0x000fc40000703c20 */
[----:B------:R-:W-:Y:S02]  /*0ee0*/  LOP3.LUT P1, RZ, R0, 0x7fffff, RZ, 0xc0, !PT ;  /* 0x007fffff00ff7812 */ /* 0x000fe4000782c0ff */
[----:B------:R-:W-:-:S04]  /*0ef0*/  SEL R6, RZ, 0x1, !P0 ;  /* 0x00000001ff067807 */ /* 0x000fc80004000000 */
[----:B------:R-:W-:-:S04]  /*0f00*/  IADD3 R6, PT, PT, -R6, RZ, RZ ;  /* 0x000000ff06067210 */ /* 0x000fc80007ffe1ff */
[----:B------:R-:W-:-:S13]  /*0f10*/  ISETP.GE.AND P0, PT, R6, RZ, PT ;  /* 0x000000ff0600720c */ /* 0x000fda0003f06270 */
[----:B------:R-:W-:-:S04]  /*0f20*/  @!P0 IADD3 R5, PT, PT, R5, 0x1, RZ ;  /* 0x0000000105058810 */ /* 0x000fc80007ffe0ff */
[----:B------:R-:W-:-:S04]  /*0f30*/  @!P1 SHF.L.U32 R5, R5, 0x1, RZ ;  /* 0x0000000105059819 */ /* 0x000fc800000006ff */
[----:B------:R-:W-:Y:S01]  /*0f40*/  LOP3.LUT R7, R5, 0x80000000, R0, 0xf8, !PT ;  /* 0x8000000005077812 */ /* 0x000fe200078ef800 */
[----:B------:R-:W-:Y:S06]  /*0f50*/  BRA `(.L_x_69) ;  /* 0x0000000000047947 */ /* 0x000fec0003800000 */
.L_x_70:
[----:B------:R0:W1:Y:S02]  /*0f60*/  MUFU.RCP R7, R0 ;  /* 0x0000000000077308 */ /* 0x0000640000001000 */
.L_x_69:
[----:B------:R-:W-:Y:S05]  /*0f70*/  BSYNC.RECONVERGENT B2 ;  /* 0x0000000000027941 */ /* 0x000fea0003800200 */
.L_x_67:
[----:B------:R-:W-:-:S04]  /*0f80*/  MOV R5, 0x0 ;  /* 0x0000000000057802 */ /* 0x000fc80000000f00 */
[----:B01----:R-:W-:Y:S05]  /*0f90*/  RET.REL.NODEC R4 `(_Z7sigmoidPKfPfi) ;  /* 0xfffffff004187950 */ /* 0x003fea0003c3ffff */
.L_x_71:
        /* <DEDUP_REMOVED lines=14> */
.L_x_76:


//--------------------- .text._Z6warmupv          --------------------------
	.section	.text._Z6warmupv,"ax",@progbits
	.align	128
        .global         _Z6warmupv
        .type           _Z6warmupv,@function
        .size           _Z6warmupv,(.L_x_80 - _Z6warmupv)
        .other          _Z6warmupv,@"STO_CUDA_ENTRY STV_DEFAULT"
_Z6warmupv:
.text._Z6warmupv:
[----:B------:R-:W0:Y:S01]  /*0000*/  LDC R1, c[0x0][0x37c] ;  /* 0x0000df00ff017b82 */ /* 0x000e220000000800 */
[----:B------:R-:W1:Y:S07]  /*0010*/  S2R R0, SR_TID.X ;  /* 0x0000000000007919 */ /* 0x000e6e0000002100 */
[----:B------:R-:W2:Y:S01]  /*0020*/  S2UR UR4, SR_CTAID.X ;  /* 0x00000000000479c3 */ /* 0x000ea20000002500 */
[----:B------:R-:W2:Y:S02]  /*0030*/  LDCU UR5, c[0x0][0x360] ;  /* 0x00006c00ff0577ac */ /* 0x000ea40008000800 */
[----:B--2---:R-:W-:Y:S01]  /*0040*/  UIMAD UR4, UR4, UR5, URZ ;  /* 0x00000005040472a4 */ /* 0x004fe2000f8e02ff */
[----:B-1----:R-:W-:-:S05]  /*0050*/  IMAD.MOV R0, RZ, RZ, -R0 ;  /* 0x000000ffff007224 */ /* 0x002fca00078e0a00 */
[----:B------:R-:W-:-:S13]  /*0060*/  ISETP.NE.AND P0, PT, R0, UR4, PT ;  /* 0x0000000400007c0c */ /* 0x000fda000bf05270 */
[----:B0-----:R-:W-:Y:S05]  /*0070*/  @P0 EXIT ;  /* 0x000000000000094d */ /* 0x001fea0003800000 */
[----:B------:R-:W-:Y:S01]  /*0080*/  MOV R0, 0x8 ;  /* 0x0000000800007802 */ /* 0x000fe20000000f00 */
[----:B------:R-:W0:Y:S01]  /*0090*/  LDCU.64 UR4, c[0x4][URZ] ;  /* 0x01000000ff0477ac */ /* 0x000e220008000a00 */
[----:B------:R-:W-:Y:S02]  /*00a0*/  CS2R R6, SRZ ;  /* 0x0000000000067805 */ /* 0x000fe4000001ff00 */
[----:B------:R1:W2:Y:S01]  /*00b0*/  LDC.64 R2, c[0x4][R0] ;  /* 0x0100000000027b82 */ /* 0x0002a20000000a00 */
[----:B0-----:R-:W-:Y:S02]  /*00c0*/  IMAD.U32 R4, RZ, RZ, UR4 ;  /* 0x00000004ff047e24 */ /* 0x001fe4000f8e00ff */
[----:B-1----:R-:W-:-:S07]  /*00d0*/  IMAD.U32 R5, RZ, RZ, UR5 ;  /* 0x00000005ff057e24 */ /* 0x002fce000f8e00ff */
[----:B------:R-:W-:-:S07]  /*00e0*/  LEPC R20, `(.L_x_72) ;  /* 0x000000001014794e */ /* 0x000fce0000000000 */
[----:B--2---:R-:W-:Y:S05]  /*00f0*/  CALL.ABS.NOINC R2 ;  /* 0x0000000002007343 */ /* 0x004fea0003c00000 */
.L_x_72:
[----:B------:R-:W-:Y:S05]  /*0100*/  EXIT ;  /* 0x000000000000794d */ /* 0x000fea0003800000 */
.L_x_73:
        /* <DEDUP_REMOVED lines=15> */
.L_x_80:


//--------------------- .nv.global.init           --------------------------
	.section	.nv.global.init,"aw",@progbits
.nv.global.init:
	.type		$str,@object
	.size		$str,(.L_0 - $str)
$str:
        /*0000*/ 	.byte	0x57, 0x61, 0x72, 0x6d, 0x75, 0x70, 0x20, 0x63, 0x6f, 0x6d, 0x70, 0x6c, 0x65, 0x74, 0x65, 0x21
        /*0010*/ 	.byte	0x0a, 0x00
.L_0:


//--------------------- .nv.shared.reserved.0     --------------------------
	.section	.nv.shared.reserved.0,"aw",@nobits
	.weak		__nv_reservedSMEM_offset_0_alias
	.size		__nv_reservedSMEM_offset_0_alias, 0, 64
	.other		__nv_reservedSMEM_offset_0_alias,@"STO_CUDA_RESERVED_SHARED STV_DEFAULT"
__nv_reservedSMEM_offset_0_alias:
	.zero		0
	.zero		64


//--------------------- .nv.constant0._Z8sigmoid2PKfPfi --------------------------
	.section	.nv.constant0._Z8sigmoid2PKfPfi,"a",@progbits
	.sectionflags	@""
	.align	4
.nv.constant0._Z8sigmoid2PKfPfi:
	.zero		916


//--------------------- .nv.constant0._Z8sigmoid1PKfPfi --------------------------
	.section	.nv.constant0._Z8sigmoid1PKfPfi,"a",@progbits
	.sectionflags	@""
	.align	4
.nv.constant0._Z8sigmoid1PKfPfi:
	.zero		916


//--------------------- .nv.constant0._Z7sigmoidPKfPfi --------------------------
	.section	.nv.constant0._Z7sigmoidPKfPfi,"a",@progbits
	.sectionflags	@""
	.align	4
.nv.constant0._Z7sigmoidPKfPfi:
	.zero		916


//--------------------- .nv.constant0._Z6warmupv  --------------------------
	.section	.nv.constant0._Z6warmupv,"a",@progbits
	.sectionflags	@""
	.align	4
.nv.constant0._Z6warmupv:
	.zero		896


//--------------------- SYMBOLS --------------------------

	.type		.nv.reservedSmem.offset0,@object
	.size		.nv.reservedSmem.offset0,0x4
	.type		vprintf,@function
